	.target	sm_90a

	.elftype	@"ET_EXEC"


//--------------------- .note.nv.tkinfo           --------------------------
	.section	.note.nv.tkinfo,"",@"SHT_NOTE"
	.sectionflags	@"SHF_NOTE_NV_TKINFO"
	.tkinfo
        /*0018*/ 	.word	0x00000002
        /*0030*/ 	.string	""
        /*0030*/ 	.string	"ptxas"
        /*0030*/ 	.string	"Cuda compilation tools, release 13.0, V13.0.88"
        /*0030*/ 	.string	"Build cuda_13.0.r13.0/compiler.36424714_0"
        /*0030*/ 	.string	"-arch sm_90a -m 64 "



//--------------------- .note.nv.cuinfo           --------------------------
	.section	.note.nv.cuinfo,"",@"SHT_NOTE"
	.sectionflags	@"SHF_NOTE_NV_CUINFO"
        /*0018*/ 	.short	0x0002
        /*001a*/ 	.short	0x005a
        /*001c*/ 	.short	0x0082
	.zero		2


//--------------------- .nv.info                  --------------------------
	.section	.nv.info,"",@"SHT_CUDA_INFO"
	.align	4


	//----- nvinfo : EIATTR_REGCOUNT
	.align		4
        /*0000*/ 	.byte	0x04, 0x2f
        /*0002*/ 	.short	(.L_12 - .L_11)
	.align		4
.L_11:
        /*0004*/ 	.word	index@(_ZN7cutlass13device_kernelINS_4gemm6kernel13GemmUniversalIN4cute5tupleIJiiiiEEENS1_10collective13CollectiveMmaINS1_37MainloopSm90TmaGmmaWarpSpecializedFP8ILi18ENS5_IJNS4_1CILi2EEENSA_ILi1EEESC_EEENS1_35KernelTmaWarpSpecializedCooperativeEEENS5_IJNSA_ILi128EEENSA_ILi64EEESH_EEENS_12float_e4m3_tENS5_IJlSC_lEEESJ_SK_NS4_8TiledMMAINS4_8MMA_AtomIJNS4_4SM904GMMA30MMA_64x64x32_F32E4M3E4M3_SS_TNILNSO_7ScaleInE1ELSQ_1EEEEEENS4_6LayoutISD_NS5_IJSC_NSA_ILi0EEESU_EEEEENS5_IJNS4_10UnderscoreESX_SX_EEEEENS4_13SM90_TMA_LOADENS4_14ComposedLayoutINS4_7SwizzleILi2ELi4ELi3EEENS4_18smem_ptr_flag_bitsILi8EEENST_INS5_IJNSA_ILi8EEESH_EEENS5_IJSH_SC_EEEEEEEvNS4_8identityENS4_23SM90_TMA_LOAD_MULTICASTES1A_vS1B_EENS_8epilogue10collective6detail29Sm90TmaWarpSpecializedAdapterINS1F_15DefaultEpilogueISJ_SK_SK_NS1E_6thread17LinearCombinationISJ_Li1EffLNS1J_9ScaleType4KindE0ELNS_15FloatRoundStyleE2ESJ_EENS1_15EpilogueDefaultEEEEEvvEEEEvNT_6ParamsE)
        /*0008*/ 	.word	0x000000a8


	//----- nvinfo : EIATTR_FRAME_SIZE
	.align		4
.L_12:
        /*000c*/ 	.byte	0x04, 0x11
        /*000e*/ 	.short	(.L_14 - .L_13)
	.align		4
.L_13:
        /*0010*/ 	.word	index@(_ZN7cutlass13device_kernelINS_4gemm6kernel13GemmUniversalIN4cute5tupleIJiiiiEEENS1_10collective13CollectiveMmaINS1_37MainloopSm90TmaGmmaWarpSpecializedFP8ILi18ENS5_IJNS4_1CILi2EEENSA_ILi1EEESC_EEENS1_35KernelTmaWarpSpecializedCooperativeEEENS5_IJNSA_ILi128EEENSA_ILi64EEESH_EEENS_12float_e4m3_tENS5_IJlSC_lEEESJ_SK_NS4_8TiledMMAINS4_8MMA_AtomIJNS4_4SM904GMMA30MMA_64x64x32_F32E4M3E4M3_SS_TNILNSO_7ScaleInE1ELSQ_1EEEEEENS4_6LayoutISD_NS5_IJSC_NSA_ILi0EEESU_EEEEENS5_IJNS4_10UnderscoreESX_SX_EEEEENS4_13SM90_TMA_LOADENS4_14ComposedLayoutINS4_7SwizzleILi2ELi4ELi3EEENS4_18smem_ptr_flag_bitsILi8EEENST_INS5_IJNSA_ILi8EEESH_EEENS5_IJSH_SC_EEEEEEEvNS4_8identityENS4_23SM90_TMA_LOAD_MULTICASTES1A_vS1B_EENS_8epilogue10collective6detail29Sm90TmaWarpSpecializedAdapterINS1F_15DefaultEpilogueISJ_SK_SK_NS1E_6thread17LinearCombinationISJ_Li1EffLNS1J_9ScaleType4KindE0ELNS_15FloatRoundStyleE2ESJ_EENS1_15EpilogueDefaultEEEEEvvEEEEvNT_6ParamsE)
        /*0014*/ 	.word	0x00000000


	//----- nvinfo : EIATTR_MIN_STACK_SIZE
	.align		4
.L_14:
        /*0018*/ 	.byte	0x04, 0x12
        /*001a*/ 	.short	(.L_16 - .L_15)
	.align		4
.L_15:
        /*001c*/ 	.word	index@(_ZN7cutlass13device_kernelINS_4gemm6kernel13GemmUniversalIN4cute5tupleIJiiiiEEENS1_10collective13CollectiveMmaINS1_37MainloopSm90TmaGmmaWarpSpecializedFP8ILi18ENS5_IJNS4_1CILi2EEENSA_ILi1EEESC_EEENS1_35KernelTmaWarpSpecializedCooperativeEEENS5_IJNSA_ILi128EEENSA_ILi64EEESH_EEENS_12float_e4m3_tENS5_IJlSC_lEEESJ_SK_NS4_8TiledMMAINS4_8MMA_AtomIJNS4_4SM904GMMA30MMA_64x64x32_F32E4M3E4M3_SS_TNILNSO_7ScaleInE1ELSQ_1EEEEEENS4_6LayoutISD_NS5_IJSC_NSA_ILi0EEESU_EEEEENS5_IJNS4_10UnderscoreESX_SX_EEEEENS4_13SM90_TMA_LOADENS4_14ComposedLayoutINS4_7SwizzleILi2ELi4ELi3EEENS4_18smem_ptr_flag_bitsILi8EEENST_INS5_IJNSA_ILi8EEESH_EEENS5_IJSH_SC_EEEEEEEvNS4_8identityENS4_23SM90_TMA_LOAD_MULTICASTES1A_vS1B_EENS_8epilogue10collective6detail29Sm90TmaWarpSpecializedAdapterINS1F_15DefaultEpilogueISJ_SK_SK_NS1E_6thread17LinearCombinationISJ_Li1EffLNS1J_9ScaleType4KindE0ELNS_15FloatRoundStyleE2ESJ_EENS1_15EpilogueDefaultEEEEEvvEEEEvNT_6ParamsE)
        /*0020*/ 	.word	0x00000000
.L_16:


//--------------------- .nv.compat                --------------------------
	.section	.nv.compat,"",@"SHT_CUDA_COMPAT_INFO"
	.align	4
        /*0000*/ 	.byte	0x02, 0x09, 0x01, 0x00, 0x02, 0x02, 0x04, 0x00, 0x02, 0x05, 0x05, 0x00, 0x03, 0x07, 0x01, 0x01
        /*0010*/ 	.byte	0x02, 0x03, 0x01, 0x00, 0x02, 0x06, 0x01, 0x00, 0x04, 0x0b, 0x08, 0x00, 0x00, 0x00, 0x00, 0x00
        /*0020*/ 	.byte	0x00, 0x00, 0x00, 0x00


//--------------------- .nv.info._ZN7cutlass13device_kernelINS_4gemm6kernel13GemmUniversalIN4cute5tupleIJiiiiEEENS1_10collective13CollectiveMmaINS1_37MainloopSm90TmaGmmaWarpSpecializedFP8ILi18ENS5_IJNS4_1CILi2EEENSA_ILi1EEESC_EEENS1_35KernelTmaWarpSpecializedCooperativeEEENS5_IJNSA_ILi128EEENSA_ILi64EEESH_EEENS_12float_e4m3_tENS5_IJlSC_lEEESJ_SK_NS4_8TiledMMAINS4_8MMA_AtomIJNS4_4SM904GMMA30MMA_64x64x32_F32E4M3E4M3_SS_TNILNSO_7ScaleInE1ELSQ_1EEEEEENS4_6LayoutISD_NS5_IJSC_NSA_ILi0EEESU_EEEEENS5_IJNS4_10UnderscoreESX_SX_EEEEENS4_13SM90_TMA_LOADENS4_14ComposedLayoutINS4_7SwizzleILi2ELi4ELi3EEENS4_18smem_ptr_flag_bitsILi8EEENST_INS5_IJNSA_ILi8EEESH_EEENS5_IJSH_SC_EEEEEEEvNS4_8identityENS4_23SM90_TMA_LOAD_MULTICASTES1A_vS1B_EENS_8epilogue10collective6detail29Sm90TmaWarpSpecializedAdapterINS1F_15DefaultEpilogueISJ_SK_SK_NS1E_6thread17LinearCombinationISJ_Li1EffLNS1J_9ScaleType4KindE0ELNS_15FloatRoundStyleE2ESJ_EENS1_15EpilogueDefaultEEEEEvvEEEEvNT_6ParamsE --------------------------
	.section	.nv.info._ZN7cutlass13device_kernelINS_4gemm6kernel13GemmUniversalIN4cute5tupleIJiiiiEEENS1_10collective13CollectiveMmaINS1_37MainloopSm90TmaGmmaWarpSpecializedFP8ILi18ENS5_IJNS4_1CILi2EEENSA_ILi1EEESC_EEENS1_35KernelTmaWarpSpecializedCooperativeEEENS5_IJNSA_ILi128EEENSA_ILi64EEESH_EEENS_12float_e4m3_tENS5_IJlSC_lEEESJ_SK_NS4_8TiledMMAINS4_8MMA_AtomIJNS4_4SM904GMMA30MMA_64x64x32_F32E4M3E4M3_SS_TNILNSO_7ScaleInE1ELSQ_1EEEEEENS4_6LayoutISD_NS5_IJSC_NSA_ILi0EEESU_EEEEENS5_IJNS4_10UnderscoreESX_SX_EEEEENS4_13SM90_TMA_LOADENS4_14ComposedLayoutINS4_7SwizzleILi2ELi4ELi3EEENS4_18smem_ptr_flag_bitsILi8EEENST_INS5_IJNSA_ILi8EEESH_EEENS5_IJSH_SC_EEEEEEEvNS4_8identityENS4_23SM90_TMA_LOAD_MULTICASTES1A_vS1B_EENS_8epilogue10collective6detail29Sm90TmaWarpSpecializedAdapterINS1F_15DefaultEpilogueISJ_SK_SK_NS1E_6thread17LinearCombinationISJ_Li1EffLNS1J_9ScaleType4KindE0ELNS_15FloatRoundStyleE2ESJ_EENS1_15EpilogueDefaultEEEEEvvEEEEvNT_6ParamsE,"",@"SHT_CUDA_INFO"
	.sectionflags	@""
	.align	4


	//----- nvinfo : EIATTR_CUDA_API_VERSION
	.align		4
        /*0000*/ 	.byte	0x04, 0x37
        /*0002*/ 	.short	(.L_18 - .L_17)
.L_17:
        /*0004*/ 	.word	0x00000082


	//----- nvinfo : EIATTR_KPARAM_INFO
	.align		4
.L_18:
        /*0008*/ 	.byte	0x04, 0x17
        /*000a*/ 	.short	(.L_20 - .L_19)
.L_19:
        /*000c*/ 	.word	0x00000000
        /*0010*/ 	.short	0x0000
        /*0012*/ 	.short	0x0070
        /*0014*/ 	.byte	0x00, 0xf0, 0x01, 0x10


	//----- nvinfo : EIATTR_SPARSE_MMA_MASK
	.align		4
.L_20:
        /*0018*/ 	.byte	0x03, 0x50
        /*001a*/ 	.short	0x0000


	//----- nvinfo : EIATTR_MAXREG_COUNT
	.align		4
        /*001c*/ 	.byte	0x03, 0x1b
        /*001e*/ 	.short	0x00a8


	//----- nvinfo : EIATTR_NUM_BARRIERS
	.align		4
        /*0020*/ 	.byte	0x02, 0x4c
        /*0022*/ 	.byte	0x01
	.zero		1


	//----- nvinfo : EIATTR_MERCURY_ISA_VERSION
	.align		4
        /*0024*/ 	.byte	0x03, 0x5f
        /*0026*/ 	.short	0x0101


	//----- nvinfo : EIATTR_INT_WARP_WIDE_INSTR_OFFSETS
	.align		4
        /*0028*/ 	.byte	0x04, 0x31
        /*002a*/ 	.short	(.L_22 - .L_21)


	//   ....[0]....
.L_21:
        /*002c*/ 	.word	0x00000660


	//   ....[1]....
        /*0030*/ 	.word	0x00000790


	//   ....[2]....
        /*0034*/ 	.word	0x00000870


	//----- nvinfo : EIATTR_COOP_GROUP_MASK_REGIDS
	.align		4
.L_22:
        /*0038*/ 	.byte	0x04, 0x29
        /*003a*/ 	.short	(.L_24 - .L_23)


	//   ....[0]....
.L_23:
        /*003c*/ 	.word	0xffffffff


	//   ....[1]....
        /*0040*/ 	.word	0xffffffff


	//   ....[2]....
        /*0044*/ 	.word	0xffffffff


	//   ....[3]....
        /*0048*/ 	.word	0xffffffff


	//   ....[4]....
        /*004c*/ 	.word	0xffffffff


	//   ....[5]....
        /*0050*/ 	.word	0xffffffff


	//----- nvinfo : EIATTR_COOP_GROUP_INSTR_OFFSETS
	.align		4
.L_24:
        /*0054*/ 	.byte	0x04, 0x28
        /*0056*/ 	.short	(.L_26 - .L_25)


	//   ....[0]....
.L_25:
        /*0058*/ 	.word	0x00000060


	//   ....[1]....
        /*005c*/ 	.word	0x00000070


	//   ....[2]....
        /*0060*/ 	.word	0x00000130


	//   ....[3]....
        /*0064*/ 	.word	0x000004c0


	//   ....[4]....
        /*0068*/ 	.word	0x000009e0


	//   ....[5]....
        /*006c*/ 	.word	0x00001450


	//----- nvinfo : EIATTR_REG_RECONFIG
	.align		4
.L_26:
        /*0070*/ 	.byte	0x01, 0x54
	.zero		2


	//----- nvinfo : EIATTR_MBARRIER_INSTR_OFFSETS
	.align		4
        /*0074*/ 	.byte	0x04, 0x39
        /*0076*/ 	.short	(.L_28 - .L_27)


	//   ....[0]....
.L_27:
        /*0078*/ 	.word	0x00000250
        /*007c*/ 	.word	0x000000ff
        /*0080*/ 	.word	0x00000000
        /*0084*/ 	.short	0x0100
        /*0086*/ 	.byte	0x08
	.zero		1


	//   ....[1]....
        /*0088*/ 	.word	0x00000260
        /*008c*/ 	.word	0x000000ff
        /*0090*/ 	.word	0x00000090
        /*0094*/ 	.short	0x0100
        /*0096*/ 	.byte	0x08
	.zero		1


	//   ....[2]....
        /*0098*/ 	.word	0x00000270
        /*009c*/ 	.word	0x000000ff
        /*00a0*/ 	.word	0x00000008
        /*00a4*/ 	.short	0x0100
        /*00a6*/ 	.byte	0x08
	.zero		1


	//   ....[3]....
        /*00a8*/ 	.word	0x00000280
        /*00ac*/ 	.word	0x000000ff
        /*00b0*/ 	.word	0x00000098
        /*00b4*/ 	.short	0x0100
        /*00b6*/ 	.byte	0x08
	.zero		1


	//   ....[4]....
        /*00b8*/ 	.word	0x00000290
        /*00bc*/ 	.word	0x000000ff
        /*00c0*/ 	.word	0x00000010
        /*00c4*/ 	.short	0x0100
        /*00c6*/ 	.byte	0x08
	.zero		1


	//   ....[5]....
        /*00c8*/ 	.word	0x000002a0
        /*00cc*/ 	.word	0x000000ff
        /*00d0*/ 	.word	0x000000a0
        /*00d4*/ 	.short	0x0100
        /*00d6*/ 	.byte	0x08
	.zero		1


	//   ....[6]....
        /*00d8*/ 	.word	0x000002b0
        /*00dc*/ 	.word	0x000000ff
        /*00e0*/ 	.word	0x00000018
        /*00e4*/ 	.short	0x0100
        /*00e6*/ 	.byte	0x08
	.zero		1


	//   ....[7]....
        /*00e8*/ 	.word	0x000002c0
        /*00ec*/ 	.word	0x000000ff
        /*00f0*/ 	.word	0x000000a8
        /*00f4*/ 	.short	0x0100
        /*00f6*/ 	.byte	0x08
	.zero		1


	//   ....[8]....
        /*00f8*/ 	.word	0x000002d0
        /*00fc*/ 	.word	0x000000ff
        /*0100*/ 	.word	0x00000020
        /*0104*/ 	.short	0x0100
        /*0106*/ 	.byte	0x08
	.zero		1


	//   ....[9]....
        /*0108*/ 	.word	0x000002e0
        /*010c*/ 	.word	0x000000ff
        /*0110*/ 	.word	0x000000b0
        /*0114*/ 	.short	0x0100
        /*0116*/ 	.byte	0x08
	.zero		1


	//   ....[10]....
        /*0118*/ 	.word	0x000002f0
        /*011c*/ 	.word	0x000000ff
        /*0120*/ 	.word	0x00000028
        /*0124*/ 	.short	0x0100
        /*0126*/ 	.byte	0x08
	.zero		1


	//   ....[11]....
        /*0128*/ 	.word	0x00000300
        /*012c*/ 	.word	0x000000ff
        /*0130*/ 	.word	0x000000b8
        /*0134*/ 	.short	0x0100
        /*0136*/ 	.byte	0x08
	.zero		1


	//   ....[12]....
        /*0138*/ 	.word	0x00000310
        /*013c*/ 	.word	0x000000ff
        /*0140*/ 	.word	0x00000030
        /*0144*/ 	.short	0x0100
        /*0146*/ 	.byte	0x08
	.zero		1


	//   ....[13]....
        /*0148*/ 	.word	0x00000320
        /*014c*/ 	.word	0x000000ff
        /*0150*/ 	.word	0x000000c0
        /*0154*/ 	.short	0x0100
        /*0156*/ 	.byte	0x08
	.zero		1


	//   ....[14]....
        /*0158*/ 	.word	0x00000330
        /*015c*/ 	.word	0x000000ff
        /*0160*/ 	.word	0x00000038
        /*0164*/ 	.short	0x0100
        /*0166*/ 	.byte	0x08
	.zero		1


	//   ....[15]....
        /*0168*/ 	.word	0x00000340
        /*016c*/ 	.word	0x000000ff
        /*0170*/ 	.word	0x000000c8
        /*0174*/ 	.short	0x0100
        /*0176*/ 	.byte	0x08
	.zero		1


	//   ....[16]....
        /*0178*/ 	.word	0x00000350
        /*017c*/ 	.word	0x000000ff
        /*0180*/ 	.word	0x00000040
        /*0184*/ 	.short	0x0100
        /*0186*/ 	.byte	0x08
	.zero		1


	//   ....[17]....
        /*0188*/ 	.word	0x00000360
        /*018c*/ 	.word	0x000000ff
        /*0190*/ 	.word	0x000000d0
        /*0194*/ 	.short	0x0100
        /*0196*/ 	.byte	0x08
	.zero		1


	//   ....[18]....
        /*0198*/ 	.word	0x00000370
        /*019c*/ 	.word	0x000000ff
        /*01a0*/ 	.word	0x00000048
        /*01a4*/ 	.short	0x0100
        /*01a6*/ 	.byte	0x08
	.zero		1


	//   ....[19]....
        /*01a8*/ 	.word	0x00000380
        /*01ac*/ 	.word	0x000000ff
        /*01b0*/ 	.word	0x000000d8
        /*01b4*/ 	.short	0x0100
        /*01b6*/ 	.byte	0x08
	.zero		1


	//   ....[20]....
        /*01b8*/ 	.word	0x00000390
        /*01bc*/ 	.word	0x000000ff
        /*01c0*/ 	.word	0x00000050
        /*01c4*/ 	.short	0x0100
        /*01c6*/ 	.byte	0x08
	.zero		1


	//   ....[21]....
        /*01c8*/ 	.word	0x000003a0
        /*01cc*/ 	.word	0x000000ff
        /*01d0*/ 	.word	0x000000e0
        /*01d4*/ 	.short	0x0100
        /*01d6*/ 	.byte	0x08
	.zero		1


	//   ....[22]....
        /*01d8*/ 	.word	0x000003b0
        /*01dc*/ 	.word	0x000000ff
        /*01e0*/ 	.word	0x00000058
        /*01e4*/ 	.short	0x0100
        /*01e6*/ 	.byte	0x08
	.zero		1


	//   ....[23]....
        /*01e8*/ 	.word	0x000003c0
        /*01ec*/ 	.word	0x000000ff
        /*01f0*/ 	.word	0x000000e8
        /*01f4*/ 	.short	0x0100
        /*01f6*/ 	.byte	0x08
	.zero		1


	//   ....[24]....
        /*01f8*/ 	.word	0x000003d0
        /*01fc*/ 	.word	0x000000ff
        /*0200*/ 	.word	0x00000060
        /*0204*/ 	.short	0x0100
        /*0206*/ 	.byte	0x08
	.zero		1


	//   ....[25]....
        /*0208*/ 	.word	0x000003e0
        /*020c*/ 	.word	0x000000ff
        /*0210*/ 	.word	0x000000f0
        /*0214*/ 	.short	0x0100
        /*0216*/ 	.byte	0x08
	.zero		1


	//   ....[26]....
        /*0218*/ 	.word	0x000003f0
        /*021c*/ 	.word	0x000000ff
        /*0220*/ 	.word	0x00000068
        /*0224*/ 	.short	0x0100
        /*0226*/ 	.byte	0x08
	.zero		1


	//   ....[27]....
        /*0228*/ 	.word	0x00000400
        /*022c*/ 	.word	0x000000ff
        /*0230*/ 	.word	0x000000f8
        /*0234*/ 	.short	0x0100
        /*0236*/ 	.byte	0x08
	.zero		1


	//   ....[28]....
        /*0238*/ 	.word	0x00000410
        /*023c*/ 	.word	0x000000ff
        /*0240*/ 	.word	0x00000070
        /*0244*/ 	.short	0x0100
        /*0246*/ 	.byte	0x08
	.zero		1


	//   ....[29]....
        /*0248*/ 	.word	0x00000420
        /*024c*/ 	.word	0x000000ff
        /*0250*/ 	.word	0x00000100
        /*0254*/ 	.short	0x0100
        /*0256*/ 	.byte	0x08
	.zero		1


	//   ....[30]....
        /*0258*/ 	.word	0x00000430
        /*025c*/ 	.word	0x000000ff
        /*0260*/ 	.word	0x00000078
        /*0264*/ 	.short	0x0100
        /*0266*/ 	.byte	0x08
	.zero		1


	//   ....[31]....
        /*0268*/ 	.word	0x00000440
        /*026c*/ 	.word	0x000000ff
        /*0270*/ 	.word	0x00000108
        /*0274*/ 	.short	0x0100
        /*0276*/ 	.byte	0x08
	.zero		1


	//   ....[32]....
        /*0278*/ 	.word	0x00000450
        /*027c*/ 	.word	0x000000ff
        /*0280*/ 	.word	0x00000080
        /*0284*/ 	.short	0x0100
        /*0286*/ 	.byte	0x08
	.zero		1


	//   ....[33]....
        /*0288*/ 	.word	0x00000460
        /*028c*/ 	.word	0x000000ff
        /*0290*/ 	.word	0x00000110
        /*0294*/ 	.short	0x0100
        /*0296*/ 	.byte	0x08
	.zero		1


	//   ....[34]....
        /*0298*/ 	.word	0x00000470
        /*029c*/ 	.word	0x000000ff
        /*02a0*/ 	.word	0x00000088
        /*02a4*/ 	.short	0x0100
        /*02a6*/ 	.byte	0x08
	.zero		1


	//   ....[35]....
        /*02a8*/ 	.word	0x00000480
        /*02ac*/ 	.word	0x000000ff
        /*02b0*/ 	.word	0x00000118
        /*02b4*/ 	.short	0x0100
        /*02b6*/ 	.byte	0x08
	.zero		1


	//   ....[36]....
        /*02b8*/ 	.word	0x000008f0
        /*02bc*/ 	.word	0x000000ff
        /*02c0*/ 	.word	0x00000130
        /*02c4*/ 	.short	0x0100
        /*02c6*/ 	.byte	0x06
	.zero		1


	//   ....[37]....
        /*02c8*/ 	.word	0x00000980
        /*02cc*/ 	.word	0x000000ff
        /*02d0*/ 	.word	0x00000138
        /*02d4*/ 	.short	0x0100
        /*02d6*/ 	.byte	0x06
	.zero		1


	//   ....[38]....
        /*02d8*/ 	.word	0x00001790
        /*02dc*/ 	.word	0x000000ff
        /*02e0*/ 	.word	0x00000000
        /*02e4*/ 	.short	0x010a
        /*02e6*/ 	.byte	0x06
	.zero		1


	//   ....[39]....
        /*02e8*/ 	.word	0x000017d0
        /*02ec*/ 	.word	0x000000ff
        /*02f0*/ 	.word	0x00000000
        /*02f4*/ 	.short	0x010a
        /*02f6*/ 	.byte	0x06
	.zero		1


	//   ....[40]....
        /*02f8*/ 	.word	0x00001e10
        /*02fc*/ 	.word	0x000000ff
        /*0300*/ 	.word	0x00000000
        /*0304*/ 	.short	0x010a
        /*0306*/ 	.byte	0x0c
	.zero		1


	//   ....[41]....
        /*0308*/ 	.word	0x00001e50
        /*030c*/ 	.word	0x000000ff
        /*0310*/ 	.word	0x00000000
        /*0314*/ 	.short	0x010a
        /*0316*/ 	.byte	0x0c
	.zero		1


	//   ....[42]....
        /*0318*/ 	.word	0x00002280
        /*031c*/ 	.word	0x0000000a
        /*0320*/ 	.word	0x00000000
        /*0324*/ 	.short	0x0101
        /*0326*/ 	.byte	0x3f
	.zero		1


	//   ....[43]....
        /*0328*/ 	.word	0x00002720
        /*032c*/ 	.word	0x00000008
        /*0330*/ 	.word	0x00000000
        /*0334*/ 	.short	0x0101
        /*0336*/ 	.byte	0x3f
	.zero		1


	//   ....[44]....
        /*0338*/ 	.word	0x00005fe0
        /*033c*/ 	.word	0x00000015
        /*0340*/ 	.word	0x00000090
        /*0344*/ 	.short	0x010a
        /*0346*/ 	.byte	0x3f
	.zero		1


	//   ....[45]....
        /*0348*/ 	.word	0x00006360
        /*034c*/ 	.word	0x00000008
        /*0350*/ 	.word	0x00000138
        /*0354*/ 	.short	0x0101
        /*0356*/ 	.byte	0x3f
	.zero		1


	//   ....[46]....
        /*0358*/ 	.word	0x00006a90
        /*035c*/ 	.word	0x00000007
        /*0360*/ 	.word	0x00000000
        /*0364*/ 	.short	0x010a
        /*0366*/ 	.byte	0x3f
	.zero		1


	//   ....[47]....
        /*0368*/ 	.word	0x00006b10
        /*036c*/ 	.word	0x00000008
        /*0370*/ 	.word	0x00000000
        /*0374*/ 	.short	0x010a
        /*0376*/ 	.byte	0x3f
	.zero		1


	//   ....[48]....
        /*0378*/ 	.word	0x00006ba0
        /*037c*/ 	.word	0x00000009
        /*0380*/ 	.word	0x00000000
        /*0384*/ 	.short	0x010a
        /*0386*/ 	.byte	0x3f
	.zero		1


	//   ....[49]....
        /*0388*/ 	.word	0x00006c30
        /*038c*/ 	.word	0x00000008
        /*0390*/ 	.word	0x00000000
        /*0394*/ 	.short	0x010a
        /*0396*/ 	.byte	0x3f
	.zero		1


	//   ....[50]....
        /*0398*/ 	.word	0x00006cc0
        /*039c*/ 	.word	0x00000009
        /*03a0*/ 	.word	0x00000000
        /*03a4*/ 	.short	0x010a
        /*03a6*/ 	.byte	0x3f
	.zero		1


	//   ....[51]....
        /*03a8*/ 	.word	0x00006d50
        /*03ac*/ 	.word	0x00000008
        /*03b0*/ 	.word	0x00000000
        /*03b4*/ 	.short	0x010a
        /*03b6*/ 	.byte	0x3f
	.zero		1


	//   ....[52]....
        /*03b8*/ 	.word	0x00006de0
        /*03bc*/ 	.word	0x00000009
        /*03c0*/ 	.word	0x00000000
        /*03c4*/ 	.short	0x010a
        /*03c6*/ 	.byte	0x3f
	.zero		1


	//   ....[53]....
        /*03c8*/ 	.word	0x00006e70
        /*03cc*/ 	.word	0x00000008
        /*03d0*/ 	.word	0x00000000
        /*03d4*/ 	.short	0x010a
        /*03d6*/ 	.byte	0x3f
	.zero		1


	//   ....[54]....
        /*03d8*/ 	.word	0x00006f00
        /*03dc*/ 	.word	0x00000009
        /*03e0*/ 	.word	0x00000000
        /*03e4*/ 	.short	0x010a
        /*03e6*/ 	.byte	0x3f
	.zero		1


	//   ....[55]....
        /*03e8*/ 	.word	0x00006f90
        /*03ec*/ 	.word	0x00000008
        /*03f0*/ 	.word	0x00000000
        /*03f4*/ 	.short	0x010a
        /*03f6*/ 	.byte	0x3f
	.zero		1


	//   ....[56]....
        /*03f8*/ 	.word	0x00007020
        /*03fc*/ 	.word	0x00000009
        /*0400*/ 	.word	0x00000000
        /*0404*/ 	.short	0x010a
        /*0406*/ 	.byte	0x3f
	.zero		1


	//   ....[57]....
        /*0408*/ 	.word	0x000070b0
        /*040c*/ 	.word	0x00000008
        /*0410*/ 	.word	0x00000000
        /*0414*/ 	.short	0x010a
        /*0416*/ 	.byte	0x3f
	.zero		1


	//   ....[58]....
        /*0418*/ 	.word	0x00007140
        /*041c*/ 	.word	0x00000009
        /*0420*/ 	.word	0x00000000
        /*0424*/ 	.short	0x010a
        /*0426*/ 	.byte	0x3f
	.zero		1


	//   ....[59]....
        /*0428*/ 	.word	0x000071d0
        /*042c*/ 	.word	0x00000008
        /*0430*/ 	.word	0x00000000
        /*0434*/ 	.short	0x010a
        /*0436*/ 	.byte	0x3f
	.zero		1


	//   ....[60]....
        /*0438*/ 	.word	0x00007260
        /*043c*/ 	.word	0x00000009
        /*0440*/ 	.word	0x00000000
        /*0444*/ 	.short	0x010a
        /*0446*/ 	.byte	0x3f
	.zero		1


	//   ....[61]....
        /*0448*/ 	.word	0x000072f0
        /*044c*/ 	.word	0x00000008
        /*0450*/ 	.word	0x00000000
        /*0454*/ 	.short	0x010a
        /*0456*/ 	.byte	0x3f
	.zero		1


	//   ....[62]....
        /*0458*/ 	.word	0x00007380
        /*045c*/ 	.word	0x0000000b
        /*0460*/ 	.word	0x00000000
        /*0464*/ 	.short	0x010a
        /*0466*/ 	.byte	0x3f
	.zero		1


	//   ....[63]....
        /*0468*/ 	.word	0x00007410
        /*046c*/ 	.word	0x00000003
        /*0470*/ 	.word	0x00000000
        /*0474*/ 	.short	0x010a
        /*0476*/ 	.byte	0x3f
	.zero		1


	//   ....[64]....
        /*0478*/ 	.word	0x00007480
        /*047c*/ 	.word	0x00000009
        /*0480*/ 	.word	0x00000000
        /*0484*/ 	.short	0x010a
        /*0486*/ 	.byte	0x3f
	.zero		1


	//   ....[65]....
        /*0488*/ 	.word	0x000074e0
        /*048c*/ 	.word	0x0000000b
        /*0490*/ 	.word	0x00000000
        /*0494*/ 	.short	0x010a
        /*0496*/ 	.byte	0x3f
	.zero		1


	//   ....[66]....
        /*0498*/ 	.word	0x000075b0
        /*049c*/ 	.word	0x00000015
        /*04a0*/ 	.word	0x00000090
        /*04a4*/ 	.short	0x010a
        /*04a6*/ 	.byte	0x3f
	.zero		1


	//   ....[67]....
        /*04a8*/ 	.word	0x00007680
        /*04ac*/ 	.word	0x00000007
        /*04b0*/ 	.word	0x00000000
        /*04b4*/ 	.short	0x010a
        /*04b6*/ 	.byte	0x3f
	.zero		1


	//   ....[68]....
        /*04b8*/ 	.word	0x000076d0
        /*04bc*/ 	.word	0x00000008
        /*04c0*/ 	.word	0x00000000
        /*04c4*/ 	.short	0x010a
        /*04c6*/ 	.byte	0x3f
	.zero		1


	//   ....[69]....
        /*04c8*/ 	.word	0x00007720
        /*04cc*/ 	.word	0x00000009
        /*04d0*/ 	.word	0x00000000
        /*04d4*/ 	.short	0x010a
        /*04d6*/ 	.byte	0x3f
	.zero		1


	//   ....[70]....
        /*04d8*/ 	.word	0x00007770
        /*04dc*/ 	.word	0x00000008
        /*04e0*/ 	.word	0x00000000
        /*04e4*/ 	.short	0x010a
        /*04e6*/ 	.byte	0x3f
	.zero		1


	//   ....[71]....
        /*04e8*/ 	.word	0x000077c0
        /*04ec*/ 	.word	0x00000009
        /*04f0*/ 	.word	0x00000000
        /*04f4*/ 	.short	0x010a
        /*04f6*/ 	.byte	0x3f
	.zero		1


	//   ....[72]....
        /*04f8*/ 	.word	0x00007810
        /*04fc*/ 	.word	0x00000008
        /*0500*/ 	.word	0x00000000
        /*0504*/ 	.short	0x010a
        /*0506*/ 	.byte	0x3f
	.zero		1


	//   ....[73]....
        /*0508*/ 	.word	0x00007860
        /*050c*/ 	.word	0x00000009
        /*0510*/ 	.word	0x00000000
        /*0514*/ 	.short	0x010a
        /*0516*/ 	.byte	0x3f
	.zero		1


	//   ....[74]....
        /*0518*/ 	.word	0x000078b0
        /*051c*/ 	.word	0x00000008
        /*0520*/ 	.word	0x00000000
        /*0524*/ 	.short	0x010a
        /*0526*/ 	.byte	0x3f
	.zero		1


	//   ....[75]....
        /*0528*/ 	.word	0x00007900
        /*052c*/ 	.word	0x00000009
        /*0530*/ 	.word	0x00000000
        /*0534*/ 	.short	0x010a
        /*0536*/ 	.byte	0x3f
	.zero		1


	//   ....[76]....
        /*0538*/ 	.word	0x00007950
        /*053c*/ 	.word	0x00000008
        /*0540*/ 	.word	0x00000000
        /*0544*/ 	.short	0x010a
        /*0546*/ 	.byte	0x3f
	.zero		1


	//   ....[77]....
        /*0548*/ 	.word	0x000079a0
        /*054c*/ 	.word	0x00000009
        /*0550*/ 	.word	0x00000000
        /*0554*/ 	.short	0x010a
        /*0556*/ 	.byte	0x3f
	.zero		1


	//   ....[78]....
        /*0558*/ 	.word	0x000079f0
        /*055c*/ 	.word	0x00000008
        /*0560*/ 	.word	0x00000000
        /*0564*/ 	.short	0x010a
        /*0566*/ 	.byte	0x3f
	.zero		1


	//   ....[79]....
        /*0568*/ 	.word	0x00007a40
        /*056c*/ 	.word	0x00000009
        /*0570*/ 	.word	0x00000000
        /*0574*/ 	.short	0x010a
        /*0576*/ 	.byte	0x3f
	.zero		1


	//   ....[80]....
        /*0578*/ 	.word	0x00007a90
        /*057c*/ 	.word	0x00000008
        /*0580*/ 	.word	0x00000000
        /*0584*/ 	.short	0x010a
        /*0586*/ 	.byte	0x3f
	.zero		1


	//   ....[81]....
        /*0588*/ 	.word	0x00007ae0
        /*058c*/ 	.word	0x00000009
        /*0590*/ 	.word	0x00000000
        /*0594*/ 	.short	0x010a
        /*0596*/ 	.byte	0x3f
	.zero		1


	//   ....[82]....
        /*0598*/ 	.word	0x00007b30
        /*059c*/ 	.word	0x00000008
        /*05a0*/ 	.word	0x00000000
        /*05a4*/ 	.short	0x010a
        /*05a6*/ 	.byte	0x3f
	.zero		1


	//   ....[83]....
        /*05a8*/ 	.word	0x00007b80
        /*05ac*/ 	.word	0x0000000b
        /*05b0*/ 	.word	0x00000000
        /*05b4*/ 	.short	0x010a
        /*05b6*/ 	.byte	0x3f
	.zero		1


	//----- nvinfo : EIATTR_NUM_MBARRIERS
	.align		4
.L_28:
        /*05b8*/ 	.byte	0x03, 0x38
        /*05ba*/ 	.short	0x0026


	//----- nvinfo : EIATTR_EXIT_INSTR_OFFSETS
	.align		4
        /*05bc*/ 	.byte	0x04, 0x1c
        /*05be*/ 	.short	(.L_30 - .L_29)


	//   ....[0]....
.L_29:
        /*05c0*/ 	.word	0x00000b40


	//   ....[1]....
        /*05c4*/ 	.word	0x00001320


	//   ....[2]....
        /*05c8*/ 	.word	0x000056f0


	//   ....[3]....
        /*05cc*/ 	.word	0x00005c50


	//   ....[4]....
        /*05d0*/ 	.word	0x00007460


	//----- nvinfo : EIATTR_MAX_THREADS
	.align		4
.L_30:
        /*05d4*/ 	.byte	0x04, 0x05
        /*05d6*/ 	.short	(.L_32 - .L_31)
.L_31:
        /*05d8*/ 	.word	0x00000180
        /*05dc*/ 	.word	0x00000001
        /*05e0*/ 	.word	0x00000001


	//----- nvinfo : EIATTR_CRS_STACK_SIZE
	.align		4
.L_32:
        /*05e4*/ 	.byte	0x04, 0x1e
        /*05e6*/ 	.short	(.L_34 - .L_33)
.L_33:
        /*05e8*/ 	.word	0x00000000


	//----- nvinfo : EIATTR_CBANK_PARAM_SIZE
	.align		4
.L_34:
        /*05ec*/ 	.byte	0x03, 0x19
        /*05ee*/ 	.short	0x0470


	//----- nvinfo : EIATTR_PARAM_CBANK
	.align		4
        /*05f0*/ 	.byte	0x04, 0x0a
        /*05f2*/ 	.short	(.L_36 - .L_35)
	.align		4
.L_35:
        /*05f4*/ 	.word	index@(.nv.constant0._ZN7cutlass13device_kernelINS_4gemm6kernel13GemmUniversalIN4cute5tupleIJiiiiEEENS1_10collective13CollectiveMmaINS1_37MainloopSm90TmaGmmaWarpSpecializedFP8ILi18ENS5_IJNS4_1CILi2EEENSA_ILi1EEESC_EEENS1_35KernelTmaWarpSpecializedCooperativeEEENS5_IJNSA_ILi128EEENSA_ILi64EEESH_EEENS_12float_e4m3_tENS5_IJlSC_lEEESJ_SK_NS4_8TiledMMAINS4_8MMA_AtomIJNS4_4SM904GMMA30MMA_64x64x32_F32E4M3E4M3_SS_TNILNSO_7ScaleInE1ELSQ_1EEEEEENS4_6LayoutISD_NS5_IJSC_NSA_ILi0EEESU_EEEEENS5_IJNS4_10UnderscoreESX_SX_EEEEENS4_13SM90_TMA_LOADENS4_14ComposedLayoutINS4_7SwizzleILi2ELi4ELi3EEENS4_18smem_ptr_flag_bitsILi8EEENST_INS5_IJNSA_ILi8EEESH_EEENS5_IJSH_SC_EEEEEEEvNS4_8identityENS4_23SM90_TMA_LOAD_MULTICASTES1A_vS1B_EENS_8epilogue10collective6detail29Sm90TmaWarpSpecializedAdapterINS1F_15DefaultEpilogueISJ_SK_SK_NS1E_6thread17LinearCombinationISJ_Li1EffLNS1J_9ScaleType4KindE0ELNS_15FloatRoundStyleE2ESJ_EENS1_15EpilogueDefaultEEEEEvvEEEEvNT_6ParamsE)
        /*05f8*/ 	.short	0x0210
        /*05fa*/ 	.short	0x0470


	//----- nvinfo : EIATTR_SW_WAR
	.align		4
.L_36:
        /*05fc*/ 	.byte	0x04, 0x36
        /*05fe*/ 	.short	(.L_38 - .L_37)
.L_37:
        /*0600*/ 	.word	0x00000008
.L_38:


//--------------------- .nv.callgraph             --------------------------
	.section	.nv.callgraph,"",@"SHT_CUDA_CALLGRAPH"
	.align	4
	.sectionentsize	8
	.align		4
        /*0000*/ 	.word	0x00000000
	.align		4
        /*0004*/ 	.word	0xffffffff
	.align		4
        /*0008*/ 	.word	0x00000000
	.align		4
        /*000c*/ 	.word	0xfffffffe
	.align		4
        /*0010*/ 	.word	0x00000000
	.align		4
        /*0014*/ 	.word	0xfffffffd
	.align		4
        /*0018*/ 	.word	0x00000000
	.align		4
        /*001c*/ 	.word	0xfffffffc


//--------------------- .nv.constant4             --------------------------
	.section	.nv.constant4,"a",@progbits
	.align	8
	.align		8
.nv.constant4:
        /*0000*/ 	.dword	_ZN39_INTERNAL_ae1bf79e_4_k_cu_ee142804_51104cuda3std3__45__cpo5beginE
	.align		8
        /*0008*/ 	.dword	_ZN39_INTERNAL_ae1bf79e_4_k_cu_ee142804_51104cuda3std3__45__cpo3endE
	.align		8
        /*0010*/ 	.dword	_ZN39_INTERNAL_ae1bf79e_4_k_cu_ee142804_51104cuda3std3__45__cpo6cbeginE
	.align		8
        /*0018*/ 	.dword	_ZN39_INTERNAL_ae1bf79e_4_k_cu_ee142804_51104cuda3std3__45__cpo4cendE
	.align		8
        /*0020*/ 	.dword	_ZN39_INTERNAL_ae1bf79e_4_k_cu_ee142804_51104cuda3std3__441_GLOBAL__N__ae1bf79e_4_k_cu_ee142804_51106ignoreE
	.align		8
        /*0028*/ 	.dword	_ZN39_INTERNAL_ae1bf79e_4_k_cu_ee142804_51104cuda3std3__419piecewise_constructE
	.align		8
        /*0030*/ 	.dword	_ZN39_INTERNAL_ae1bf79e_4_k_cu_ee142804_51104cuda3std3__48in_placeE
	.align		8
        /*0038*/ 	.dword	_ZN39_INTERNAL_ae1bf79e_4_k_cu_ee142804_51104cuda3std6ranges3__45__cpo4swapE
	.align		8
        /*0040*/ 	.dword	_ZN39_INTERNAL_ae1bf79e_4_k_cu_ee142804_51104cuda3std6ranges3__45__cpo9iter_moveE
	.align		8
        /*0048*/ 	.dword	_ZN39_INTERNAL_ae1bf79e_4_k_cu_ee142804_51104cute7productE
	.align		8
        /*0050*/ 	.dword	_ZN39_INTERNAL_ae1bf79e_4_k_cu_ee142804_51104cute1_E


//--------------------- .text._ZN7cutlass13device_kernelINS_4gemm6kernel13GemmUniversalIN4cute5tupleIJiiiiEEENS1_10collective13CollectiveMmaINS1_37MainloopSm90TmaGmmaWarpSpecializedFP8ILi18ENS5_IJNS4_1CILi2EEENSA_ILi1EEESC_EEENS1_35KernelTmaWarpSpecializedCooperativeEEENS5_IJNSA_ILi128EEENSA_ILi64EEESH_EEENS_12float_e4m3_tENS5_IJlSC_lEEESJ_SK_NS4_8TiledMMAINS4_8MMA_AtomIJNS4_4SM904GMMA30MMA_64x64x32_F32E4M3E4M3_SS_TNILNSO_7ScaleInE1ELSQ_1EEEEEENS4_6LayoutISD_NS5_IJSC_NSA_ILi0EEESU_EEEEENS5_IJNS4_10UnderscoreESX_SX_EEEEENS4_13SM90_TMA_LOADENS4_14ComposedLayoutINS4_7SwizzleILi2ELi4ELi3EEENS4_18smem_ptr_flag_bitsILi8EEENST_INS5_IJNSA_ILi8EEESH_EEENS5_IJSH_SC_EEEEEEEvNS4_8identityENS4_23SM90_TMA_LOAD_MULTICASTES1A_vS1B_EENS_8epilogue10collective6detail29Sm90TmaWarpSpecializedAdapterINS1F_15DefaultEpilogueISJ_SK_SK_NS1E_6thread17LinearCombinationISJ_Li1EffLNS1J_9ScaleType4KindE0ELNS_15FloatRoundStyleE2ESJ_EENS1_15EpilogueDefaultEEEEEvvEEEEvNT_6ParamsE --------------------------
	.section	.text._ZN7cutlass13device_kernelINS_4gemm6kernel13GemmUniversalIN4cute5tupleIJiiiiEEENS1_10collective13CollectiveMmaINS1_37MainloopSm90TmaGmmaWarpSpecializedFP8ILi18ENS5_IJNS4_1CILi2EEENSA_ILi1EEESC_EEENS1_35KernelTmaWarpSpecializedCooperativeEEENS5_IJNSA_ILi128EEENSA_ILi64EEESH_EEENS_12float_e4m3_tENS5_IJlSC_lEEESJ_SK_NS4_8TiledMMAINS4_8MMA_AtomIJNS4_4SM904GMMA30MMA_64x64x32_F32E4M3E4M3_SS_TNILNSO_7ScaleInE1ELSQ_1EEEEEENS4_6LayoutISD_NS5_IJSC_NSA_ILi0EEESU_EEEEENS5_IJNS4_10UnderscoreESX_SX_EEEEENS4_13SM90_TMA_LOADENS4_14ComposedLayoutINS4_7SwizzleILi2ELi4ELi3EEENS4_18smem_ptr_flag_bitsILi8EEENST_INS5_IJNSA_ILi8EEESH_EEENS5_IJSH_SC_EEEEEEEvNS4_8identityENS4_23SM90_TMA_LOAD_MULTICASTES1A_vS1B_EENS_8epilogue10collective6detail29Sm90TmaWarpSpecializedAdapterINS1F_15DefaultEpilogueISJ_SK_SK_NS1E_6thread17LinearCombinationISJ_Li1EffLNS1J_9ScaleType4KindE0ELNS_15FloatRoundStyleE2ESJ_EENS1_15EpilogueDefaultEEEEEvvEEEEvNT_6ParamsE,"ax",@progbits
	.align	128
.text._ZN7cutlass13device_kernelINS_4gemm6kernel13GemmUniversalIN4cute5tupleIJiiiiEEENS1_10collective13CollectiveMmaINS1_37MainloopSm90TmaGmmaWarpSpecializedFP8ILi18ENS5_IJNS4_1CILi2EEENSA_ILi1EEESC_EEENS1_35KernelTmaWarpSpecializedCooperativeEEENS5_IJNSA_ILi128EEENSA_ILi64EEESH_EEENS_12float_e4m3_tENS5_IJlSC_lEEESJ_SK_NS4_8TiledMMAINS4_8MMA_AtomIJNS4_4SM904GMMA30MMA_64x64x32_F32E4M3E4M3_SS_TNILNSO_7ScaleInE1ELSQ_1EEEEEENS4_6LayoutISD_NS5_IJSC_NSA_ILi0EEESU_EEEEENS5_IJNS4_10UnderscoreESX_SX_EEEEENS4_13SM90_TMA_LOADENS4_14ComposedLayoutINS4_7SwizzleILi2ELi4ELi3EEENS4_18smem_ptr_flag_bitsILi8EEENST_INS5_IJNSA_ILi8EEESH_EEENS5_IJSH_SC_EEEEEEEvNS4_8identityENS4_23SM90_TMA_LOAD_MULTICASTES1A_vS1B_EENS_8epilogue10collective6detail29Sm90TmaWarpSpecializedAdapterINS1F_15DefaultEpilogueISJ_SK_SK_NS1E_6thread17LinearCombinationISJ_Li1EffLNS1J_9ScaleType4KindE0ELNS_15FloatRoundStyleE2ESJ_EENS1_15EpilogueDefaultEEEEEvvEEEEvNT_6ParamsE:
        .type           _ZN7cutlass13device_kernelINS_4gemm6kernel13GemmUniversalIN4cute5tupleIJiiiiEEENS1_10collective13CollectiveMmaINS1_37MainloopSm90TmaGmmaWarpSpecializedFP8ILi18ENS5_IJNS4_1CILi2EEENSA_ILi1EEESC_EEENS1_35KernelTmaWarpSpecializedCooperativeEEENS5_IJNSA_ILi128EEENSA_ILi64EEESH_EEENS_12float_e4m3_tENS5_IJlSC_lEEESJ_SK_NS4_8TiledMMAINS4_8MMA_AtomIJNS4_4SM904GMMA30MMA_64x64x32_F32E4M3E4M3_SS_TNILNSO_7ScaleInE1ELSQ_1EEEEEENS4_6LayoutISD_NS5_IJSC_NSA_ILi0EEESU_EEEEENS5_IJNS4_10UnderscoreESX_SX_EEEEENS4_13SM90_TMA_LOADENS4_14ComposedLayoutINS4_7SwizzleILi2ELi4ELi3EEENS4_18smem_ptr_flag_bitsILi8EEENST_INS5_IJNSA_ILi8EEESH_EEENS5_IJSH_SC_EEEEEEEvNS4_8identityENS4_23SM90_TMA_LOAD_MULTICASTES1A_vS1B_EENS_8epilogue10collective6detail29Sm90TmaWarpSpecializedAdapterINS1F_15DefaultEpilogueISJ_SK_SK_NS1E_6thread17LinearCombinationISJ_Li1EffLNS1J_9ScaleType4KindE0ELNS_15FloatRoundStyleE2ESJ_EENS1_15EpilogueDefaultEEEEEvvEEEEvNT_6ParamsE,@function
        .size           _ZN7cutlass13device_kernelINS_4gemm6kernel13GemmUniversalIN4cute5tupleIJiiiiEEENS1_10collective13CollectiveMmaINS1_37MainloopSm90TmaGmmaWarpSpecializedFP8ILi18ENS5_IJNS4_1CILi2EEENSA_ILi1EEESC_EEENS1_35KernelTmaWarpSpecializedCooperativeEEENS5_IJNSA_ILi128EEENSA_ILi64EEESH_EEENS_12float_e4m3_tENS5_IJlSC_lEEESJ_SK_NS4_8TiledMMAINS4_8MMA_AtomIJNS4_4SM904GMMA30MMA_64x64x32_F32E4M3E4M3_SS_TNILNSO_7ScaleInE1ELSQ_1EEEEEENS4_6LayoutISD_NS5_IJSC_NSA_ILi0EEESU_EEEEENS5_IJNS4_10UnderscoreESX_SX_EEEEENS4_13SM90_TMA_LOADENS4_14ComposedLayoutINS4_7SwizzleILi2ELi4ELi3EEENS4_18smem_ptr_flag_bitsILi8EEENST_INS5_IJNSA_ILi8EEESH_EEENS5_IJSH_SC_EEEEEEEvNS4_8identityENS4_23SM90_TMA_LOAD_MULTICASTES1A_vS1B_EENS_8epilogue10collective6detail29Sm90TmaWarpSpecializedAdapterINS1F_15DefaultEpilogueISJ_SK_SK_NS1E_6thread17LinearCombinationISJ_Li1EffLNS1J_9ScaleType4KindE0ELNS_15FloatRoundStyleE2ESJ_EENS1_15EpilogueDefaultEEEEEvvEEEEvNT_6ParamsE,(.L_x_171 - _ZN7cutlass13device_kernelINS_4gemm6kernel13GemmUniversalIN4cute5tupleIJiiiiEEENS1_10collective13CollectiveMmaINS1_37MainloopSm90TmaGmmaWarpSpecializedFP8ILi18ENS5_IJNS4_1CILi2EEENSA_ILi1EEESC_EEENS1_35KernelTmaWarpSpecializedCooperativeEEENS5_IJNSA_ILi128EEENSA_ILi64EEESH_EEENS_12float_e4m3_tENS5_IJlSC_lEEESJ_SK_NS4_8TiledMMAINS4_8MMA_AtomIJNS4_4SM904GMMA30MMA_64x64x32_F32E4M3E4M3_SS_TNILNSO_7ScaleInE1ELSQ_1EEEEEENS4_6LayoutISD_NS5_IJSC_NSA_ILi0EEESU_EEEEENS5_IJNS4_10UnderscoreESX_SX_EEEEENS4_13SM90_TMA_LOADENS4_14ComposedLayoutINS4_7SwizzleILi2ELi4ELi3EEENS4_18smem_ptr_flag_bitsILi8EEENST_INS5_IJNSA_ILi8EEESH_EEENS5_IJSH_SC_EEEEEEEvNS4_8identityENS4_23SM90_TMA_LOAD_MULTICASTES1A_vS1B_EENS_8epilogue10collective6detail29Sm90TmaWarpSpecializedAdapterINS1F_15DefaultEpilogueISJ_SK_SK_NS1E_6thread17LinearCombinationISJ_Li1EffLNS1J_9ScaleType4KindE0ELNS_15FloatRoundStyleE2ESJ_EENS1_15EpilogueDefaultEEEEEvvEEEEvNT_6ParamsE)
        .other          _ZN7cutlass13device_kernelINS_4gemm6kernel13GemmUniversalIN4cute5tupleIJiiiiEEENS1_10collective13CollectiveMmaINS1_37MainloopSm90TmaGmmaWarpSpecializedFP8ILi18ENS5_IJNS4_1CILi2EEENSA_ILi1EEESC_EEENS1_35KernelTmaWarpSpecializedCooperativeEEENS5_IJNSA_ILi128EEENSA_ILi64EEESH_EEENS_12float_e4m3_tENS5_IJlSC_lEEESJ_SK_NS4_8TiledMMAINS4_8MMA_AtomIJNS4_4SM904GMMA30MMA_64x64x32_F32E4M3E4M3_SS_TNILNSO_7ScaleInE1ELSQ_1EEEEEENS4_6LayoutISD_NS5_IJSC_NSA_ILi0EEESU_EEEEENS5_IJNS4_10UnderscoreESX_SX_EEEEENS4_13SM90_TMA_LOADENS4_14ComposedLayoutINS4_7SwizzleILi2ELi4ELi3EEENS4_18smem_ptr_flag_bitsILi8EEENST_INS5_IJNSA_ILi8EEESH_EEENS5_IJSH_SC_EEEEEEEvNS4_8identityENS4_23SM90_TMA_LOAD_MULTICASTES1A_vS1B_EENS_8epilogue10collective6detail29Sm90TmaWarpSpecializedAdapterINS1F_15DefaultEpilogueISJ_SK_SK_NS1E_6thread17LinearCombinationISJ_Li1EffLNS1J_9ScaleType4KindE0ELNS_15FloatRoundStyleE2ESJ_EENS1_15EpilogueDefaultEEEEEvvEEEEvNT_6ParamsE,@"STO_CUDA_ENTRY STV_DEFAULT"
_ZN7cutlass13device_kernelINS_4gemm6kernel13GemmUniversalIN4cute5tupleIJiiiiEEENS1_10collective13CollectiveMmaINS1_37MainloopSm90TmaGmmaWarpSpecializedFP8ILi18ENS5_IJNS4_1CILi2EEENSA_ILi1EEESC_EEENS1_35KernelTmaWarpSpecializedCooperativeEEENS5_IJNSA_ILi128EEENSA_ILi64EEESH_EEENS_12float_e4m3_tENS5_IJlSC_lEEESJ_SK_NS4_8TiledMMAINS4_8MMA_AtomIJNS4_4SM904GMMA30MMA_64x64x32_F32E4M3E4M3_SS_TNILNSO_7ScaleInE1ELSQ_1EEEEEENS4_6LayoutISD_NS5_IJSC_NSA_ILi0EEESU_EEEEENS5_IJNS4_10UnderscoreESX_SX_EEEEENS4_13SM90_TMA_LOADENS4_14ComposedLayoutINS4_7SwizzleILi2ELi4ELi3EEENS4_18smem_ptr_flag_bitsILi8EEENST_INS5_IJNSA_ILi8EEESH_EEENS5_IJSH_SC_EEEEEEEvNS4_8identityENS4_23SM90_TMA_LOAD_MULTICASTES1A_vS1B_EENS_8epilogue10collective6detail29Sm90TmaWarpSpecializedAdapterINS1F_15DefaultEpilogueISJ_SK_SK_NS1E_6thread17LinearCombinationISJ_Li1EffLNS1J_9ScaleType4KindE0ELNS_15FloatRoundStyleE2ESJ_EENS1_15EpilogueDefaultEEEEEvvEEEEvNT_6ParamsE:
[----:B------:R-:W-:Y:S01]  /*0000*/  LDC R1, c[0x0][0x28] ;  /* 0x00000a00ff017b82 */ /* 0x000fe20000000800 */
[----:B------:R-:W0:Y:S01]  /*0010*/  S2R R0, SR_TID.X ;  /* 0x0000000000007919 */ /* 0x000e220000002100 */
[----:B------:R-:W-:Y:S01]  /*0020*/  ELECT P0, URZ, PT ;  /* 0x00000000003f782f */ /* 0x000fe20003800000 */
[----:B------:R-:W-:Y:S01]  /*0030*/  BSSY B0, `(.L_x_0) ;  /* 0x000000f000007945 */ /* 0x000fe20003800000 */
[--C-:B0-----:R-:W-:Y:S02]  /*0040*/  SHF.R.U32.HI R2, RZ, 0x5, R0.reuse ;  /* 0x00000005ff027819 */ /* 0x101fe40000011600 */
[----:B------:R-:W-:-:S03]  /*0050*/  SHF.R.U32.HI R3, RZ, 0x7, R0 ;  /* 0x00000007ff037819 */ /* 0x000fc60000011600 */
[----:B------:R-:W0:Y:S04]  /*0060*/  SHFL.IDX PT, R7, R2, RZ, 0x1f ;  /* 0x00001fff02077589 */ /* 0x000e2800000e0000 */
[----:B------:R1:W2:Y:S01]  /*0070*/  SHFL.IDX PT, R4, R3, RZ, 0x1f ;  /* 0x00001fff03047589 */ /* 0x0002a200000e0000 */
[----:B0-----:R-:W-:-:S13]  /*0080*/  ISETP.NE.OR P0, PT, R7, RZ, !P0 ;  /* 0x000000ff0700720c */ /* 0x001fda0004705670 */
[----:B-12---:R-:W-:Y:S05]  /*0090*/  @P0 BRA `(.L_x_1) ;  /* 0x0000000000200947 */ /* 0x006fea0003800000 */
[----:B------:R-:W-:Y:S02]  /*00a0*/  ULDC.64 UR4, c[0x0][0x198] ;  /* 0x0000660000047ab9 */ /* 0x000fe40000000a00 */
[----:B------:R-:W-:Y:S02]  /*00b0*/  UIADD3 UR6, UP0, UR4, 0xf0, URZ ;  /* 0x000000f004067890 */ /* 0x000fe4000ff1e03f */
[----:B------:R-:W-:Y:S02]  /*00c0*/  UIADD3 UR4, UP1, UR4, 0x1f0, URZ ;  /* 0x000001f004047890 */ /* 0x000fe4000ff3e03f */
[----:B------:R-:W-:Y:S02]  /*00d0*/  UIADD3.X UR7, URZ, UR5, URZ, UP0, !UPT ;  /* 0x000000053f077290 */ /* 0x000fe400087fe43f */
[----:B------:R-:W-:-:S07]  /*00e0*/  UIADD3.X UR5, URZ, UR5, URZ, UP1, !UPT ;  /* 0x000000053f057290 */ /* 0x000fce0008ffe43f */
[----:B------:R0:W-:Y:S02]  /*00f0*/  UTMACCTL.PF [UR6] ;  /* 0x00000000060079b9 */ /* 0x0001e40008040000 */
[----:B------:R0:W-:Y:S02]  /*0100*/  UTMACCTL.PF [UR4] ;  /* 0x00000000040079b9 */ /* 0x0001e40008040000 */
[----:B0-----:R-:W-:Y:S01]  /*0110*/  NOP ;  /* 0x0000000000007918 */ /* 0x001fe20000000000 */
.L_x_1:
[----:B------:R-:W-:Y:S05]  /*0120*/  BSYNC B0 ;  /* 0x0000000000007941 */ /* 0x000fea0003800000 */
.L_x_0:
[----:B------:R-:W0:Y:S02]  /*0130*/  SHFL.IDX PT, R3, R2, RZ, 0x1f ;  /* 0x00001fff02037589 */ /* 0x000e2400000e0000 */
[----:B0-----:R-:W-:-:S13]  /*0140*/  ISETP.NE.AND P0, PT, R3, RZ, PT ;  /* 0x000000ff0300720c */ /* 0x001fda0003f05270 */
[----:B------:R-:W-:Y:S05]  /*0150*/  @P0 BRA `(.L_x_2) ;  /* 0x0000000000d40947 */ /* 0x000fea0003800000 */
[----:B------:R-:W-:Y:S01]  /*0160*/  ELECT P0, URZ, PT ;  /* 0x00000000003f782f */ /* 0x000fe20003800000 */
[----:B------:R-:W-:-:S12]  /*0170*/  BSSY B0, `(.L_x_2) ;  /* 0x0000033000007945 */ /* 0x000fd80003800000 */
[----:B------:R-:W-:Y:S05]  /*0180*/  @!P0 BRA `(.L_x_3) ;  /* 0x0000000000c48947 */ /* 0x000fea0003800000 */
[----:B------:R-:W0:Y:S01]  /*0190*/  S2UR UR8, SR_CgaCtaId ;  /* 0x00000000000879c3 */ /* 0x000e220000008800 */
[----:B------:R-:W-:Y:S01]  /*01a0*/  UMOV UR4, 0x400 ;  /* 0x0000040000047882 */ /* 0x000fe20000000000 */
[----:B------:R-:W-:Y:S01]  /*01b0*/  UMOV UR5, 0x1 ;  /* 0x0000000100057882 */ /* 0x000fe20000000000 */
[----:B------:R-:W-:Y:S02]  /*01c0*/  UMOV UR6, 0x4 ;  /* 0x0000000400067882 */ /* 0x000fe40000000000 */
[----:B------:R-:W-:-:S04]  /*01d0*/  UIADD3 UR6, -UR6, 0x100000, URZ ;  /* 0x0010000006067890 */ /* 0x000fc8000fffe13f */
[----:B------:R-:W-:Y:S02]  /*01e0*/  USHF.L.U32 UR7, UR6, 0xb, URZ ;  /* 0x0000000b06077899 */ /* 0x000fe4000800063f */
[----:B------:R-:W-:Y:S02]  /*01f0*/  USHF.L.U32 UR6, UR6, 0x1, URZ ;  /* 0x0000000106067899 */ /* 0x000fe4000800063f */
[----:B0-----:R-:W-:Y:S02]  /*0200*/  ULEA UR8, UR8, UR4, 0x18 ;  /* 0x0000000408087291 */ /* 0x001fe4000f8ec03f */
[----:B------:R-:W-:-:S04]  /*0210*/  UIADD3 UR4, -UR5, 0x100000, URZ ;  /* 0x0010000005047890 */ /* 0x000fc8000fffe13f */
[----:B------:R-:W-:Y:S02]  /*0220*/  USHF.L.U32 UR5, UR4, 0xb, URZ ;  /* 0x0000000b04057899 */ /* 0x000fe4000800063f */
[----:B------:R-:W-:Y:S01]  /*0230*/  USHF.L.U32 UR4, UR4, 0x1, URZ ;  /* 0x0000000104047899 */ /* 0x000fe2000800063f */
[----:B------:R-:W0:Y:S11]  /*0240*/  FENCE.VIEW.ASYNC.S ;  /* 0x00000000000073c6 */ /* 0x000e360000000000 */
[----:B0-----:R0:W1:Y:S01]  /*0250*/  SYNCS.EXCH.64 URZ, [UR8], UR4 ;  /* 0x00000004083f75b2 */ /* 0x0010620008000100 */
[----:B------:R0:W2:Y:S01]  /*0260*/  SYNCS.EXCH.64 URZ, [UR8+0x90], UR6 ;  /* 0x00009006083f75b2 */ /* 0x0000a20008000100 */
[----:B------:R0:W3:Y:S01]  /*0270*/  SYNCS.EXCH.64 URZ, [UR8+0x8], UR4 ;  /* 0x00000804083f75b2 */ /* 0x0000e20008000100 */
[----:B------:R0:W4:Y:S01]  /*0280*/  SYNCS.EXCH.64 URZ, [UR8+0x98], UR6 ;  /* 0x00009806083f75b2 */ /* 0x0001220008000100 */
[----:B------:R0:W0:Y:S01]  /*0290*/  SYNCS.EXCH.64 URZ, [UR8+0x10], UR4 ;  /* 0x00001004083f75b2 */ /* 0x0000220008000100 */
        /* <DEDUP_REMOVED lines=31> */
[----:B-1234-:R-:W-:Y:S01]  /*0490*/  NOP ;  /* 0x0000000000007918 */ /* 0x01efe20000000000 */
.L_x_3:
[----:B0-----:R-:W-:Y:S05]  /*04a0*/  BSYNC B0 ;  /* 0x0000000000007941 */ /* 0x001fea0003800000 */
.L_x_2:
[----:B------:R-:W-:Y:S01]  /*04b0*/  SHF.R.S32.HI R5, RZ, 0x1f, R0 ;  /* 0x0000001fff057819 */ /* 0x000fe20000011400 */
[----:B------:R-:W0:Y:S01]  /*04c0*/  SHFL.IDX PT, R2, R2, RZ, 0x1f ;  /* 0x00001fff02027589 */ /* 0x000e2200000e0000 */
[----:B------:R-:W1:Y:S01]  /*04d0*/  S2UR UR8, SR_CTAID.X ;  /* 0x00000000000879c3 */ /* 0x000e620000002500 */
[----:B------:R-:W-:Y:S02]  /*04e0*/  ELECT P0, URZ, PT ;  /* 0x00000000003f782f */ /* 0x000fe40003800000 */
[----:B------:R-:W-:Y:S01]  /*04f0*/  LEA.HI R5, R5, R0, RZ, 0x7 ;  /* 0x0000000005057211 */ /* 0x000fe200078f38ff */
[----:B------:R-:W2:Y:S01]  /*0500*/  S2R R8, SR_CTAID.Y ;  /* 0x0000000000087919 */ /* 0x000ea20000002600 */
[----:B------:R-:W-:Y:S01]  /*0510*/  ULDC UR4, c[0x0][0x150] ;  /* 0x0000540000047ab9 */ /* 0x000fe20000000800 */
[----:B------:R-:W-:Y:S01]  /*0520*/  VIADD R16, R4, 0xffffffff ;  /* 0xffffffff04107836 */ /* 0x000fe20000000000 */
[----:B------:R-:W-:Y:S01]  /*0530*/  LOP3.LUT R5, R5, 0xffffff80, RZ, 0xc0, !PT ;  /* 0xffffff8005057812 */ /* 0x000fe200078ec0ff */
[----:B------:R-:W-:Y:S01]  /*0540*/  NOP ;  /* 0x0000000000007918 */ /* 0x000fe20000000000 */
[----:B------:R-:W3:Y:S01]  /*0550*/  LDC R12, c[0x0][0x144] ;  /* 0x00005100ff0c7b82 */ /* 0x000ee20000000800 */
[----:B------:R-:W-:Y:S01]  /*0560*/  NOP ;  /* 0x0000000000007918 */ /* 0x000fe20000000000 */
[----:B------:R-:W-:Y:S01]  /*0570*/  ISETP.GE.U32.AND P6, PT, R16, 0x2, PT ;  /* 0x000000021000780c */ /* 0x000fe20003fc6070 */
[----:B------:R-:W-:Y:S01]  /*0580*/  IMAD.IADD R5, R0, 0x1, -R5 ;  /* 0x0000000100057824 */ /* 0x000fe200078e0a05 */
[----:B------:R-:W-:-:S04]  /*0590*/  ISETP.NE.AND P3, PT, R4, RZ, PT ;  /* 0x000000ff0400720c */ /* 0x000fc80003f65270 */
[----:B------:R-:W-:Y:S01]  /*05a0*/  SHF.R.S32.HI R6, RZ, 0x1f, R5 ;  /* 0x0000001fff067819 */ /* 0x000fe20000011405 */
[----:B------:R-:W4:Y:S03]  /*05b0*/  LDC R14, c[0x0][0x140] ;  /* 0x00005000ff0e7b82 */ /* 0x000f260000000800 */
[----:B------:R-:W-:Y:S02]  /*05c0*/  LEA.HI R6, R6, R5, RZ, 0x3 ;  /* 0x0000000506067211 */ /* 0x000fe400078f18ff */
[----:B0-----:R-:W-:Y:S02]  /*05d0*/  ISETP.NE.OR P0, PT, R2, RZ, !P0 ;  /* 0x000000ff0200720c */ /* 0x001fe40004705670 */
[--C-:B------:R-:W-:Y:S02]  /*05e0*/  SHF.R.S32.HI R2, RZ, 0x3, R6.reuse ;  /* 0x00000003ff027819 */ /* 0x100fe40000011406 */
[----:B------:R-:W-:-:S02]  /*05f0*/  SHF.R.S32.HI R11, RZ, 0x1f, R6 ;  /* 0x0000001fff0b7819 */ /* 0x000fc40000011406 */
[----:B------:R-:W-:Y:S02]  /*0600*/  SHF.R.S32.HI R6, RZ, 0x1f, R3 ;  /* 0x0000001fff067819 */ /* 0x000fe40000011403 */
[----:B-1----:R-:W-:Y:S02]  /*0610*/  I2FP.F32.U32 R10, UR8 ;  /* 0x00000008000a7c45 */ /* 0x002fe40008201000 */
[----:B------:R-:W-:Y:S02]  /*0620*/  LEA.HI R11, R11, R2, RZ, 0x2 ;  /* 0x000000020b0b7211 */ /* 0x000fe400078f10ff */
[----:B------:R-:W-:Y:S01]  /*0630*/  LEA.HI R6, R6, R3, RZ, 0x2 ;  /* 0x0000000306067211 */ /* 0x000fe200078f10ff */
[----:B------:R-:W-:Y:S01]  /*0640*/  FMUL R10, R10, UR4 ;  /* 0x000000040a0a7c20 */ /* 0x000fe20008400000 */
[----:B------:R-:W-:Y:S01]  /*0650*/  LOP3.LUT R11, R11, 0xfffffffc, RZ, 0xc0, !PT ;  /* 0xfffffffc0b0b7812 */ /* 0x000fe200078ec0ff */
[----:B------:R-:W-:Y:S01]  /*0660*/  VOTEU.ALL UP0, P0 ;  /* 0x00000000003f7886 */ /* 0x000fe20000000000 */
[----:B------:R-:W-:Y:S01]  /*0670*/  LOP3.LUT R6, R6, 0x3ffffffc, RZ, 0xc0, !PT ;  /* 0x3ffffffc06067812 */ /* 0x000fe200078ec0ff */
[----:B------:R-:W-:Y:S01]  /*0680*/  ULDC UR4, c[0x0][0x154] ;  /* 0x0000550000047ab9 */ /* 0x000fe20000000800 */
[----:B--2---:R-:W-:Y:S01]  /*0690*/  I2FP.F32.U32 R13, R8 ;  /* 0x00000008000d7245 */ /* 0x004fe20000201000 */
[----:B------:R-:W0:Y:S01]  /*06a0*/  F2I.U32.TRUNC.NTZ R10, R10 ;  /* 0x0000000a000a7305 */ /* 0x000e22000020f000 */
[----:B------:R-:W-:Y:S01]  /*06b0*/  IMAD.IADD R11, R2, 0x1, -R11 ;  /* 0x00000001020b7824 */ /* 0x000fe200078e0a0b */
[----:B------:R-:W1:Y:S01]  /*06c0*/  @!UP0 S2UR UR7, SR_CgaCtaId ;  /* 0x00000000000789c3 */ /* 0x000e620000008800 */
[----:B------:R-:W-:-:S02]  /*06d0*/  IMAD.IADD R6, R3, 0x1, -R6 ;  /* 0x0000000103067824 */ /* 0x000fc400078e0a06 */
[----:B------:R-:W-:Y:S01]  /*06e0*/  FMUL R13, R13, UR4 ;  /* 0x000000040d0d7c20 */ /* 0x000fe20008400000 */
[----:B------:R-:W-:Y:S01]  /*06f0*/  UMOV UR4, 0x20 ;  /* 0x0000002000047882 */ /* 0x000fe20000000000 */
[----:B------:R-:W-:Y:S01]  /*0700*/  @!UP0 UMOV UR6, 0x400 ;  /* 0x0000040000068882 */ /* 0x000fe20000000000 */
[----:B------:R-:W-:Y:S01]  /*0710*/  IMAD R6, R6, 0x4, R11 ;  /* 0x0000000406067824 */ /* 0x000fe200078e020b */
[----:B------:R-:W-:-:S04]  /*0720*/  @!UP0 UIADD3 UR4, -UR4, 0x100000, URZ ;  /* 0x0010000004048890 */ /* 0x000fc8000fffe13f */
[----:B------:R-:W-:Y:S02]  /*0730*/  @!UP0 USHF.L.U32 UR5, UR4, 0xb, URZ ;  /* 0x0000000b04058899 */ /* 0x000fe4000800063f */
[----:B------:R-:W-:Y:S01]  /*0740*/  @!UP0 USHF.L.U32 UR4, UR4, 0x1, URZ ;  /* 0x0000000104048899 */ /* 0x000fe2000800063f */
[----:B----4-:R-:W-:Y:S01]  /*0750*/  ISETP.EQ.U32.AND P2, PT, R14, 0x1, PT ;  /* 0x000000010e00780c */ /* 0x010fe20003f42070 */
[----:B------:R-:W2:Y:S01]  /*0760*/  LDC R11, c[0x0][0x148] ;  /* 0x00005200ff0b7b82 */ /* 0x000ea20000000800 */
[----:B------:R-:W4:Y:S01]  /*0770*/  F2I.U32.TRUNC.NTZ R13, R13 ;  /* 0x0000000d000d7305 */ /* 0x000f22000020f000 */
[----:B------:R-:W-:Y:S01]  /*0780*/  LEA.HI R2, R6, R6, RZ, 0x1 ;  /* 0x0000000606027211 */ /* 0x000fe200078f08ff */
[----:B------:R-:W-:Y:S01]  /*0790*/  VOTEU.ALL UP1, P0 ;  /* 0x00000000003f7886 */ /* 0x000fe20000020000 */
[----:B0-----:R-:W-:Y:S02]  /*07a0*/  IMAD.MOV R15, RZ, RZ, -R10 ;  /* 0x000000ffff0f7224 */ /* 0x001fe400078e0a0a */
[----:B------:R-:W-:-:S02]  /*07b0*/  LOP3.LUT R3, R2, 0xfffffffe, RZ, 0xc0, !PT ;  /* 0xfffffffe02037812 */ /* 0x000fc400078ec0ff */
[----:B------:R-:W-:Y:S01]  /*07c0*/  SHF.R.S32.HI R2, RZ, 0x1f, R7 ;  /* 0x0000001fff027819 */ /* 0x000fe20000011407 */
[----:B---3--:R-:W-:Y:S02]  /*07d0*/  IMAD R10, R12, R15, UR8 ;  /* 0x000000080c0a7e24 */ /* 0x008fe4000f8e020f */
[----:B------:R-:W-:Y:S01]  /*07e0*/  IMAD.IADD R3, R6, 0x1, -R3 ;  /* 0x0000000106037824 */ /* 0x000fe200078e0a03 */
[----:B------:R-:W-:-:S04]  /*07f0*/  LEA.HI R2, R2, R7, RZ, 0x2 ;  /* 0x0000000702027211 */ /* 0x000fc800078f10ff */
[----:B------:R-:W-:Y:S01]  /*0800*/  ISETP.NE.AND P4, PT, R3, R10, PT ;  /* 0x0000000a0300720c */ /* 0x000fe20003f85270 */
[----:B------:R-:W-:Y:S01]  /*0810*/  IMAD.SHL.U32 R3, R6, 0x4, RZ ;  /* 0x0000000406037824 */ /* 0x000fe200078e00ff */
[----:B------:R-:W-:Y:S01]  /*0820*/  LOP3.LUT R2, R2, 0xfffffffc, RZ, 0xc0, !PT ;  /* 0xfffffffc02027812 */ /* 0x000fe200078ec0ff */
[----:B----4-:R-:W-:Y:S01]  /*0830*/  IMAD.MOV R20, RZ, RZ, -R13 ;  /* 0x000000ffff147224 */ /* 0x010fe200078e0a0d */
[----:B-1----:R-:W-:Y:S02]  /*0840*/  @!UP0 ULEA UR6, UR7, UR6, 0x18 ;  /* 0x0000000607068291 */ /* 0x002fe4000f8ec03f */
[----:B------:R-:W-:Y:S01]  /*0850*/  LOP3.LUT R3, R6, 0xc, R3, 0x78, !PT ;  /* 0x0000000c06037812 */ /* 0x000fe200078e7803 */
[----:B------:R-:W-:Y:S01]  /*0860*/  IMAD.IADD R7, R7, 0x1, -R2 ;  /* 0x0000000107077824 */ /* 0x000fe200078e0a02 */
[----:B------:R-:W-:Y:S01]  /*0870*/  VOTEU.ALL UP0, P0 ;  /* 0x00000000003f7886 */ /* 0x000fe20000000000 */
[----:B--2---:R-:W-:Y:S01]  /*0880*/  IMAD R13, R11, R20, R8 ;  /* 0x000000140b0d7224 */ /* 0x004fe200078e0208 */
[----:B------:R-:W-:Y:S01]  /*0890*/  LOP3.LUT P0, RZ, R5, 0x7, RZ, 0xc0, !PT ;  /* 0x0000000705ff7812 */ /* 0x000fe2000780c0ff */
[----:B------:R-:W-:Y:S01]  /*08a0*/  IMAD.MOV.U32 R6, RZ, RZ, 0x1 ;  /* 0x00000001ff067424 */ /* 0x000fe200078e00ff */
[----:B------:R-:W-:-:S02]  /*08b0*/  ISETP.NE.AND P1, PT, R7, 0x3, PT ;  /* 0x000000030700780c */ /* 0x000fc40003f25270 */
[----:B------:R-:W-:Y:S02]  /*08c0*/  @P4 LEA.HI R2, R3, R3, RZ, 0x1 ;  /* 0x0000000303024211 */ /* 0x000fe400078f08ff */
[----:B------:R-:W-:Y:S01]  /*08d0*/  ISETP.EQ.OR P1, PT, R7, RZ, !P1 ;  /* 0x000000ff0700720c */ /* 0x000fe20004f22670 */
[----:B------:R-:W0:Y:S02]  /*08e0*/  FENCE.VIEW.ASYNC.S ;  /* 0x00000000000073c6 */ /* 0x000e240000000000 */
[----:B0-----:R0:W1:Y:S01]  /*08f0*/  @!UP0 SYNCS.EXCH.64 URZ, [UR6+0x130], UR4 ;  /* 0x00013004063f85b2 */ /* 0x0010620008000100 */
[----:B------:R-:W-:Y:S02]  /*0900*/  @P4 SHF.R.S32.HI R2, RZ, 0x1, R2 ;  /* 0x00000001ff024819 */ /* 0x000fe40000011402 */
[----:B------:R-:W-:Y:S02]  /*0910*/  ISETP.LT.U32.AND P0, PT, R3, 0x2, !P0 ;  /* 0x000000020300780c */ /* 0x000fe40004701070 */
[----:B------:R-:W-:-:S02]  /*0920*/  @P4 ISETP.NE.AND P5, PT, R2, R13, PT ;  /* 0x0000000d0200420c */ /* 0x000fc40003fa5270 */
[----:B------:R-:W-:Y:S02]  /*0930*/  ISETP.EQ.AND P1, PT, R4, RZ, P1 ;  /* 0x000000ff0400720c */ /* 0x000fe40000f22270 */
[----:B------:R-:W-:Y:S02]  /*0940*/  SEL R5, RZ, 0x1, !P0 ;  /* 0x00000001ff057807 */ /* 0x000fe40004000000 */
[----:B------:R-:W-:Y:S02]  /*0950*/  @P4 SEL R6, RZ, 0x1, P5 ;  /* 0x00000001ff064807 */ /* 0x000fe40002800000 */
[----:B------:R-:W-:Y:S02]  /*0960*/  SEL R2, RZ, 0x1, !P1 ;  /* 0x00000001ff027807 */ /* 0x000fe40004800000 */
[----:B------:R-:W-:Y:S01]  /*0970*/  LOP3.LUT R6, R6, R5, RZ, 0xc0, !PT ;  /* 0x0000000506067212 */ /* 0x000fe200078ec0ff */
[----:B------:R0:W2:Y:S01]  /*0980*/  @!UP1 SYNCS.EXCH.64 URZ, [UR6+0x138], UR4 ;  /* 0x00013804063f95b2 */ /* 0x0000a20008000100 */
[----:B------:R-:W-:Y:S01]  /*0990*/  SEL R2, R2, 0x2, P6 ;  /* 0x0000000202027807 */ /* 0x000fe20003000000 */
[----:B------:R-:W-:Y:S01]  /*09a0*/  NOP ;  /* 0x0000000000007918 */ /* 0x000fe20000000000 */
[----:B------:R-:W-:Y:S05]  /*09b0*/  @!P2 BRA `(.L_x_4) ;  /* 0x000000000008a947 */ /* 0x000fea0003800000 */
[----:B-12---:R-:W-:Y:S01]  /*09c0*/  UCGABAR_ARV ;  /* 0x00000000000079c7 */ /* 0x006fe20008000000 */
[----:B------:R-:W-:Y:S05]  /*09d0*/  BRA `(.L_x_5) ;  /* 0x0000000000047947 */ /* 0x000fea0003800000 */
.L_x_4:
[----:B-12---:R-:W-:Y:S01]  /*09e0*/  NOP ;  /* 0x0000000000007918 */ /* 0x006fe20000000000 */
.L_x_5:
[----:B------:R-:W1:Y:S01]  /*09f0*/  LDC R4, c[0x0][0x65c] ;  /* 0x00019700ff047b82 */ /* 0x000e620000000800 */
[----:B------:R-:W-:Y:S01]  /*0a00*/  IMAD.MOV.U32 R5, RZ, RZ, RZ ;  /* 0x000000ffff057224 */ /* 0x000fe200078e00ff */
[----:B-1----:R-:W-:Y:S01]  /*0a10*/  ISETP.NE.AND P4, PT, R4, 0x1, PT ;  /* 0x000000010400780c */ /* 0x002fe20003f85270 */
[----:B------:R-:W-:-:S12]  /*0a20*/  IMAD.U32 R4, RZ, RZ, UR8 ;  /* 0x00000008ff047e24 */ /* 0x000fd8000f8e00ff */
[----:B------:R-:W1:Y:S01]  /*0a30*/  @P4 LDC R15, c[0x0][0x10] ;  /* 0x00000400ff0f4b82 */ /* 0x000e620000000800 */
[----:B------:R-:W-:Y:S02]  /*0a40*/  @P4 IMAD.MOV.U32 R9, RZ, RZ, RZ ;  /* 0x000000ffff094224 */ /* 0x000fe400078e00ff */
[----:B------:R-:W-:-:S05]  /*0a50*/  @P4 IMAD.MOV.U32 R17, RZ, RZ, RZ ;  /* 0x000000ffff114224 */ /* 0x000fca00078e00ff */
[----:B------:R-:W2:Y:S01]  /*0a60*/  @!P4 LDC R13, c[0x0][0xc] ;  /* 0x00000300ff0dcb82 */ /* 0x000ea20000000800 */
[----:B-1----:R-:W-:-:S04]  /*0a70*/  @P4 IMAD.WIDE.U32 R14, R15, UR8, R8 ;  /* 0x000000080f0e4c25 */ /* 0x002fc8000f8e0008 */
[----:B--2---:R-:W-:-:S04]  /*0a80*/  @!P4 IMAD.WIDE.U32 R12, R8, R13, R4 ;  /* 0x0000000d080cc225 */ /* 0x004fc800078e0004 */
[----:B------:R-:W-:Y:S02]  /*0a90*/  @P4 IMAD.MOV.U32 R4, RZ, RZ, R14 ;  /* 0x000000ffff044224 */ /* 0x000fe400078e000e */
[----:B------:R-:W-:Y:S02]  /*0aa0*/  @P4 IMAD.IADD R5, R15, 0x1, R17 ;  /* 0x000000010f054824 */ /* 0x000fe400078e0211 */
[----:B------:R-:W-:Y:S02]  /*0ab0*/  @!P4 IMAD.MOV.U32 R4, RZ, RZ, R12 ;  /* 0x000000ffff04c224 */ /* 0x000fe400078e000c */
[----:B------:R-:W-:Y:S01]  /*0ac0*/  @!P4 IMAD.MOV.U32 R5, RZ, RZ, R13 ;  /* 0x000000ffff05c224 */ /* 0x000fe200078e000d */
[----:B------:R-:W-:Y:S06]  /*0ad0*/  @!P2 BRA `(.L_x_6) ;  /* 0x00000000000ca947 */ /* 0x000fec0003800000 */
[----:B------:R-:W-:Y:S01]  /*0ae0*/  UCGABAR_WAIT ;  /* 0x0000000000007dc7 */ /* 0x000fe20008000000 */
[----:B------:R-:W-:Y:S01]  /*0af0*/  CCTL.IVALL ;  /* 0x00000000ff00798f */ /* 0x000fe20002000000 */
[----:B------:R-:W-:Y:S05]  /*0b00*/  BRA `(.L_x_7) ;  /* 0x0000000000047947 */ /* 0x000fea0003800000 */
.L_x_6:
[----:B------:R-:W-:Y:S06]  /*0b10*/  BAR.SYNC.DEFER_BLOCKING 0x0 ;  /* 0x0000000000007b1d */ /* 0x000fec0000010000 */
.L_x_7:
[----:B------:R-:W-:Y:S05]  /*0b20*/  @!P3 BRA `(.L_x_8) ;  /* 0x0000004800f4b947 */ /* 0x000fea0003800000 */
[----:B------:R-:W-:-:S13]  /*0b30*/  ISETP.GT.U32.AND P0, PT, R16, 0x1, PT ;  /* 0x000000011000780c */ /* 0x000fda0003f04070 */
[----:B0-----:R-:W-:Y:S05]  /*0b40*/  @P0 EXIT ;  /* 0x000000000000094d */ /* 0x001fea0003800000 */
[----:B------:R-:W-:Y:S01]  /*0b50*/  ULDC.64 UR4, c[0x0][0x650] ;  /* 0x0001940000047ab9 */ /* 0x000fe20000000a00 */
[----:B------:R-:W-:Y:S01]  /*0b60*/  PRMT R14, RZ, 0x7610, R14 ;  /* 0x00007610ff0e7816 */ /* 0x000fe2000000000e */
[----:B------:R-:W-:Y:S01]  /*0b70*/  IMAD.MOV.U32 R71, RZ, RZ, -0x1 ;  /* 0xffffffffff477424 */ /* 0x000fe200078e00ff */
[----:B------:R-:W-:Y:S01]  /*0b80*/  ISETP.GE.U32.AND P0, PT, R4, UR4, PT ;  /* 0x0000000404007c0c */ /* 0x000fe2000bf06070 */
[----:B------:R-:W-:Y:S02]  /*0b90*/  IMAD.MOV.U32 R15, RZ, RZ, -0x1 ;  /* 0xffffffffff0f7424 */ /* 0x000fe400078e00ff */
[----:B------:R-:W-:Y:S01]  /*0ba0*/  IMAD.MOV.U32 R73, RZ, RZ, -0x1 ;  /* 0xffffffffff497424 */ /* 0x000fe200078e00ff */
[----:B------:R-:W-:-:S13]  /*0bb0*/  ISETP.GE.U32.AND.EX P0, PT, R5, UR5, PT, P0 ;  /* 0x0000000505007c0c */ /* 0x000fda000bf06100 */
[----:B------:R-:W-:Y:S05]  /*0bc0*/  @P0 BRA `(.L_x_9) ;  /* 0x0000000400240947 */ /* 0x000fea0003800000 */
[----:B------:R-:W0:Y:S01]  /*0bd0*/  LDC.64 R22, c[0x0][0x628] ;  /* 0x00018a00ff167b82 */ /* 0x000e220000000a00 */
[----:B------:R-:W-:Y:S02]  /*0be0*/  IMAD.MOV.U32 R12, RZ, RZ, R4 ;  /* 0x000000ffff0c7224 */ /* 0x000fe400078e0004 */
[----:B------:R-:W-:-:S05]  /*0bf0*/  IMAD.MOV.U32 R13, RZ, RZ, R5 ;  /* 0x000000ffff0d7224 */ /* 0x000fca00078e0005 */
[----:B------:R-:W1:Y:S08]  /*0c00*/  LDC R18, c[0x0][0x630] ;  /* 0x00018c00ff127b82 */ /* 0x000e700000000800 */
[----:B------:R-:W2:Y:S01]  /*0c10*/  LDC.64 R24, c[0x0][0x620] ;  /* 0x00018800ff187b82 */ /* 0x000ea20000000a00 */
[----:B0-----:R-:W-:-:S04]  /*0c20*/  ISETP.NE.U32.AND P0, PT, R22, RZ, PT ;  /* 0x000000ff1600720c */ /* 0x001fc80003f05070 */
[----:B------:R-:W-:-:S13]  /*0c30*/  ISETP.NE.AND.EX P0, PT, R23, RZ, PT, P0 ;  /* 0x000000ff1700720c */ /* 0x000fda0003f05300 */
[----:B-12---:R-:W-:Y:S05]  /*0c40*/  @!P0 BRA `(.L_x_10) ;  /* 0x0000000000288947 */ /* 0x006fea0003800000 */
[----:B------:R-:W0:Y:S02]  /*0c50*/  LDC R7, c[0x0][0x634] ;  /* 0x00018d00ff077b82 */ /* 0x000e240000000800 */
[----:B0-----:R-:W-:-:S05]  /*0c60*/  IADD3 R7, P0, R4, R7, RZ ;  /* 0x0000000704077210 */ /* 0x001fca0007f1e0ff */
[----:B------:R-:W-:-:S04]  /*0c70*/  IMAD.X R19, RZ, RZ, R5, P0 ;  /* 0x000000ffff137224 */ /* 0x000fc800000e0605 */
[----:B------:R-:W-:-:S04]  /*0c80*/  IMAD.WIDE.U32 R12, R19, R22, RZ ;  /* 0x00000016130c7225 */ /* 0x000fc800078e00ff */
[----:B------:R-:W-:-:S04]  /*0c90*/  IMAD.WIDE.U32 R14, P0, R7, R23, R12 ;  /* 0x00000017070e7225 */ /* 0x000fc8000780000c */
[----:B------:R-:W-:-:S04]  /*0ca0*/  IMAD.WIDE.U32 R12, R7, R22, RZ ;  /* 0x00000016070c7225 */ /* 0x000fc800078e00ff */
[----:B------:R-:W-:Y:S01]  /*0cb0*/  IMAD.X R17, RZ, RZ, RZ, P0 ;  /* 0x000000ffff117224 */ /* 0x000fe200000e06ff */
[----:B------:R-:W-:Y:S01]  /*0cc0*/  IADD3 RZ, P0, R13, R14, RZ ;  /* 0x0000000e0dff7210 */ /* 0x000fe20007f1e0ff */
[----:B------:R-:W-:-:S04]  /*0cd0*/  IMAD.MOV.U32 R16, RZ, RZ, R15 ;  /* 0x000000ffff107224 */ /* 0x000fc800078e000f */
[----:B------:R-:W-:-:S08]  /*0ce0*/  IMAD.WIDE.U32.X R12, R19, R23, R16, P0 ;  /* 0x00000017130c7225 */ /* 0x000fd000000e0410 */
.L_x_10:
[----:B------:R-:W0:Y:S01]  /*0cf0*/  LDC.64 R28, c[0x0][0x640] ;  /* 0x00019000ff1c7b82 */ /* 0x000e220000000a00 */
[--C-:B------:R-:W-:Y:S01]  /*0d00*/  SHF.R.U64 R73, R12, R18, R13.reuse ;  /* 0x000000120c497219 */ /* 0x100fe2000000120d */
[----:B------:R-:W-:Y:S01]  /*0d10*/  IMAD R27, R11, R20, R8 ;  /* 0x000000140b1b7224 */ /* 0x000fe200078e0208 */
[----:B------:R-:W-:Y:S01]  /*0d20*/  SHF.R.U32.HI R7, RZ, R18, R13 ;  /* 0x00000012ff077219 */ /* 0x000fe2000001160d */
[----:B------:R-:W-:Y:S01]  /*0d30*/  IMAD.MOV.U32 R23, RZ, RZ, 0x1 ;  /* 0x00000001ff177424 */ /* 0x000fe200078e00ff */
[----:B------:R-:W-:-:S03]  /*0d40*/  IADD3 R9, P0, RZ, -R73, RZ ;  /* 0x80000049ff097210 */ /* 0x000fc60007f1e0ff */
[----:B------:R-:W1:Y:S02]  /*0d50*/  LDC R22, c[0x0][0x618] ;  /* 0x00018600ff167b82 */ /* 0x000e640000000800 */
[----:B------:R-:W-:Y:S02]  /*0d60*/  IMAD.X R7, RZ, RZ, ~R7, P0 ;  /* 0x000000ffff077224 */ /* 0x000fe400000e0e07 */
[----:B------:R-:W-:-:S04]  /*0d70*/  IMAD.WIDE.U32 R12, R9, R24, R4 ;  /* 0x00000018090c7225 */ /* 0x000fc800078e0004 */
[----:B------:R-:W2:Y:S01]  /*0d80*/  LDC R18, c[0x0][0x608] ;  /* 0x00018200ff127b82 */ /* 0x000ea20000000800 */
[----:B------:R-:W-:Y:S02]  /*0d90*/  IMAD R14, R7, R24, RZ ;  /* 0x00000018070e7224 */ /* 0x000fe400078e02ff */
[----:B------:R-:W-:Y:S02]  /*0da0*/  IMAD.MOV.U32 R7, RZ, RZ, -0x1 ;  /* 0xffffffffff077424 */ /* 0x000fe400078e00ff */
[----:B------:R-:W-:-:S03]  /*0db0*/  IMAD R9, R9, R25, R14 ;  /* 0x0000001909097224 */ /* 0x000fc600078e020e */
[----:B------:R-:W3:Y:S01]  /*0dc0*/  LDC R26, c[0x0][0x658] ;  /* 0x00019600ff1a7b82 */ /* 0x000ee20000000800 */
[----:B------:R-:W-:Y:S01]  /*0dd0*/  IMAD.IADD R9, R13, 0x1, R9 ;  /* 0x000000010d097824 */ /* 0x000fe200078e0209 */
[----:B0-----:R-:W-:-:S04]  /*0de0*/  ISETP.NE.U32.AND P0, PT, R28, RZ, PT ;  /* 0x000000ff1c00720c */ /* 0x001fc80003f05070 */
[----:B------:R-:W-:Y:S02]  /*0df0*/  ISETP.NE.AND.EX P0, PT, R29, RZ, PT, P0 ;  /* 0x000000ff1d00720c */ /* 0x000fe40003f05300 */
[----:B------:R-:W0:Y:S01]  /*0e00*/  LDC R24, c[0x0][0x600] ;  /* 0x00018000ff187b82 */ /* 0x000e220000000800 */
[-CC-:B-1----:R-:W-:Y:S02]  /*0e10*/  SHF.R.U64 R16, R12, R22.reuse, R9.reuse ;  /* 0x000000160c107219 */ /* 0x182fe40000001209 */
[----:B------:R-:W-:-:S05]  /*0e20*/  SHF.R.U32.HI R9, RZ, R22, R9 ;  /* 0x00000016ff097219 */ /* 0x000fca0000011609 */
[----:B------:R-:W1:Y:S01]  /*0e30*/  LDC R19, c[0x0][0x648] ;  /* 0x00019200ff137b82 */ /* 0x000e620000000800 */
[-CC-:B--2---:R-:W-:Y:S02]  /*0e40*/  SHF.R.U64 R22, R16, R18.reuse, R9.reuse ;  /* 0x0000001210167219 */ /* 0x184fe40000001209 */
[----:B------:R-:W-:-:S05]  /*0e50*/  SHF.R.U32.HI R9, RZ, R18, R9 ;  /* 0x00000012ff097219 */ /* 0x000fca0000011609 */
[----:B------:R-:W2:Y:S01]  /*0e60*/  LDC R21, c[0x0][0x638] ;  /* 0x00018e00ff157b82 */ /* 0x000ea20000000800 */
[-CC-:B---3--:R-:W-:Y:S02]  /*0e70*/  SHF.R.U64 R18, R22, R26.reuse, R9.reuse ;  /* 0x0000001a16127219 */ /* 0x188fe40000001209 */
[-C--:B------:R-:W-:Y:S02]  /*0e80*/  SHF.L.U32 R7, R7, R26.reuse, RZ ;  /* 0x0000001a07077219 */ /* 0x080fe400000006ff */
[----:B------:R-:W-:Y:S01]  /*0e90*/  SHF.R.U32.HI R9, RZ, R26, R9 ;  /* 0x0000001aff097219 */ /* 0x000fe20000011609 */
[----:B------:R-:W-:Y:S01]  /*0ea0*/  IMAD.MOV.U32 R8, RZ, RZ, R18 ;  /* 0x000000ffff087224 */ /* 0x000fe200078e0012 */
[----:B------:R-:W-:Y:S01]  /*0eb0*/  LOP3.LUT R11, RZ, R7, RZ, 0x33, !PT ;  /* 0x00000007ff0b7212 */ /* 0x000fe200078e33ff */
[----:B------:R-:W3:Y:S01]  /*0ec0*/  LDC R25, c[0x0][0x610] ;  /* 0x00018400ff197b82 */ /* 0x000ee20000000800 */
[----:B------:R-:W-:Y:S05]  /*0ed0*/  @!P0 BRA `(.L_x_11) ;  /* 0x0000000000288947 */ /* 0x000fea0003800000 */
[----:B------:R-:W4:Y:S02]  /*0ee0*/  LDC R7, c[0x0][0x64c] ;  /* 0x00019300ff077b82 */ /* 0x000f240000000800 */
[----:B----4-:R-:W-:-:S05]  /*0ef0*/  IADD3 R7, P0, R18, R7, RZ ;  /* 0x0000000712077210 */ /* 0x010fca0007f1e0ff */
        /* <DEDUP_REMOVED lines=8> */
.L_x_11:
[----:B-1----:R-:W-:Y:S01]  /*0f80*/  SHF.R.U64 R9, R8, R19, R9 ;  /* 0x0000001308097219 */ /* 0x002fe20000001209 */
[----:B------:R-:W-:Y:S01]  /*0f90*/  IMAD.MOV.U32 R14, RZ, RZ, 0x1 ;  /* 0x00000001ff0e7424 */ /* 0x000fe200078e00ff */
[----:B------:R-:W-:Y:S01]  /*0fa0*/  LOP3.LUT R8, R22, R11, RZ, 0xc0, !PT ;  /* 0x0000000b16087212 */ /* 0x000fe200078ec0ff */
[----:B0-----:R-:W-:Y:S01]  /*0fb0*/  VIADD R11, R24, 0xffffffff ;  /* 0xffffffff180b7836 */ /* 0x001fe20000000000 */
[----:B------:R-:W-:Y:S01]  /*0fc0*/  SHF.L.U32 R7, R23, R26, RZ ;  /* 0x0000001a17077219 */ /* 0x000fe200000006ff */
[----:B------:R-:W-:Y:S01]  /*0fd0*/  IMAD.MOV R12, RZ, RZ, -R9 ;  /* 0x000000ffff0c7224 */ /* 0x000fe200078e0a09 */
[----:B------:R-:W-:Y:S02]  /*0fe0*/  SEL R10, R10, R27, !P4 ;  /* 0x0000001b0a0a7207 */ /* 0x000fe40006000000 */
[----:B------:R-:W-:Y:S01]  /*0ff0*/  LOP3.LUT R11, R16, R11, RZ, 0xc0, !PT ;  /* 0x0000000b100b7212 */ /* 0x000fe200078ec0ff */
[----:B------:R-:W-:Y:S02]  /*1000*/  IMAD R9, R7, R9, R8 ;  /* 0x0000000907097224 */ /* 0x000fe400078e0208 */
[----:B--2---:R-:W-:-:S02]  /*1010*/  IMAD R7, R12, R21, R18 ;  /* 0x000000150c077224 */ /* 0x004fc400078e0212 */
[----:B---3--:R-:W-:Y:S02]  /*1020*/  IMAD R10, R9, R25, R10 ;  /* 0x00000019090a7224 */ /* 0x008fe400078e020a */
[----:B------:R-:W-:-:S05]  /*1030*/  IMAD R7, R7, R24, R11 ;  /* 0x0000001807077224 */ /* 0x000fca00078e020b */
[----:B------:R-:W-:Y:S02]  /*1040*/  SEL R15, R7, R10, !P4 ;  /* 0x0000000a070f7207 */ /* 0x000fe40006000000 */
[----:B------:R-:W-:-:S07]  /*1050*/  SEL R71, R10, R7, !P4 ;  /* 0x000000070a477207 */ /* 0x000fce0006000000 */
.L_x_9:
[----:B------:R-:W-:-:S08]  /*1060*/  NOP ;  /* 0x0000000000007918 */ /* 0x000fd00000000000 */
[----:B------:R-:W0:Y:S02]  /*1070*/  USETMAXREG.TRY_ALLOC.CTAPOOL UP0, 0xe8 ;  /* 0x000000e8000079c8 */ /* 0x000e240008000600 */
[----:B0-----:R-:W-:-:S13]  /*1080*/  PLOP3.LUT P0, PT, PT, PT, UP0, 0x80, 0x0 ;  /* 0x000000000000781c */ /* 0x001fda0003f0f008 */
[----:B------:R-:W-:Y:S05]  /*1090*/  @!P0 BRA `(.L_x_9) ;  /* 0xfffffffc00f08947 */ /* 0x000fea000383ffff */
[----:B------:R-:W-:Y:S01]  /*10a0*/  ULDC.64 UR4, c[0x0][0x598] ;  /* 0x0001660000047ab9 */ /* 0x000fe20000000a00 */
[----:B------:R-:W-:Y:S01]  /*10b0*/  ULDC.64 UR16, c[0x0][0x208] ;  /* 0x0000820000107ab9 */ /* 0x000fe20000000a00 */
[----:B------:R-:W-:-:S04]  /*10c0*/  ISETP.NE.U32.AND P0, PT, RZ, UR4, PT ;  /* 0x00000004ff007c0c */ /* 0x000fc8000bf05070 */
[----:B------:R-:W-:-:S13]  /*10d0*/  ISETP.NE.AND.EX P0, PT, RZ, UR5, PT, P0 ;  /* 0x00000005ff007c0c */ /* 0x000fda000bf05300 */
[----:B------:R-:W-:Y:S05]  /*10e0*/  @!P0 BRA `(.L_x_12) ;  /* 0x00000000001c8947 */ /* 0x000fea0003800000 */
[----:B------:R-:W0:Y:S02]  /*10f0*/  LDC.64 R8, c[0x0][0x598] ;  /* 0x00016600ff087b82 */ /* 0x000e240000000a00 */
[----:B0-----:R-:W2:Y:S02]  /*1100*/  LDG.E.64 R8, desc[UR16][R8.64] ;  /* 0x0000001008087981 */ /* 0x001ea4000c1e1b00 */
[----:B--2---:R-:W-:-:S04]  /*1110*/  ISETP.NE.U32.AND P0, PT, R8, RZ, PT ;  /* 0x000000ff0800720c */ /* 0x004fc80003f05070 */
[----:B------:R-:W-:-:S13]  /*1120*/  ISETP.NE.AND.EX P0, PT, R9, RZ, PT, P0 ;  /* 0x000000ff0900720c */ /* 0x000fda0003f05300 */
[----:B------:R-:W-:Y:S05]  /*1130*/  @!P0 BRA `(.L_x_12) ;  /* 0x0000000000088947 */ /* 0x000fea0003800000 */
[----:B------:R0:W5:Y:S01]  /*1140*/  LD.E R7, desc[UR16][R8.64] ;  /* 0x0000001008077980 */ /* 0x000162000c101900 */
[----:B------:R-:W-:Y:S05]  /*1150*/  BRA `(.L_x_13) ;  /* 0x0000000000207947 */ /* 0x000fea0003800000 */
.L_x_12:
[----:B------:R-:W-:Y:S02]  /*1160*/  ULDC.64 UR4, c[0x0][0x588] ;  /* 0x0001620000047ab9 */ /* 0x000fe40000000a00 */
[----:B------:R-:W-:-:S04]  /*1170*/  ISETP.NE.U32.AND P0, PT, RZ, UR4, PT ;  /* 0x00000004ff007c0c */ /* 0x000fc8000bf05070 */
[----:B------:R-:W-:-:S13]  /*1180*/  ISETP.NE.AND.EX P0, PT, RZ, UR5, PT, P0 ;  /* 0x00000005ff007c0c */ /* 0x000fda000bf05300 */
[----:B------:R-:W-:Y:S05]  /*1190*/  @!P0 BRA `(.L_x_14) ;  /* 0x00000000000c8947 */ /* 0x000fea0003800000 */
[----:B------:R-:W0:Y:S02]  /*11a0*/  LDC.64 R8, c[0x0][0x588] ;  /* 0x00016200ff087b82 */ /* 0x000e240000000a00 */
[----:B0-----:R1:W5:Y:S01]  /*11b0*/  LDG.E R7, desc[UR16][R8.64] ;  /* 0x0000001008077981 */ /* 0x001362000c1e1900 */
[----:B------:R-:W-:Y:S05]  /*11c0*/  BRA `(.L_x_13) ;  /* 0x0000000000047947 */ /* 0x000fea0003800000 */
.L_x_14:
[----:B------:R-:W2:Y:S02]  /*11d0*/  LDC R7, c[0x0][0x580] ;  /* 0x00016000ff077b82 */ /* 0x000ea40000000800 */
.L_x_13:
[----:B------:R-:W-:Y:S02]  /*11e0*/  ULDC.64 UR4, c[0x0][0x5a0] ;  /* 0x0001680000047ab9 */ /* 0x000fe40000000a00 */
[----:B------:R-:W-:-:S04]  /*11f0*/  ISETP.NE.U32.AND P0, PT, RZ, UR4, PT ;  /* 0x00000004ff007c0c */ /* 0x000fc8000bf05070 */
[----:B------:R-:W-:-:S13]  /*1200*/  ISETP.NE.AND.EX P0, PT, RZ, UR5, PT, P0 ;  /* 0x00000005ff007c0c */ /* 0x000fda000bf05300 */
[----:B------:R-:W-:Y:S05]  /*1210*/  @!P0 BRA `(.L_x_15) ;  /* 0x00000000001c8947 */ /* 0x000fea0003800000 */
[----:B01----:R-:W0:Y:S02]  /*1220*/  LDC.64 R8, c[0x0][0x5a0] ;  /* 0x00016800ff087b82 */ /* 0x003e240000000a00 */
[----:B0-----:R-:W3:Y:S02]  /*1230*/  LDG.E.64 R8, desc[UR16][R8.64] ;  /* 0x0000001008087981 */ /* 0x001ee4000c1e1b00 */
[----:B---3--:R-:W-:-:S04]  /*1240*/  ISETP.NE.U32.AND P0, PT, R8, RZ, PT ;  /* 0x000000ff0800720c */ /* 0x008fc80003f05070 */
[----:B------:R-:W-:-:S13]  /*1250*/  ISETP.NE.AND.EX P0, PT, R9, RZ, PT, P0 ;  /* 0x000000ff0900720c */ /* 0x000fda0003f05300 */
[----:B------:R-:W-:Y:S05]  /*1260*/  @!P0 BRA `(.L_x_15) ;  /* 0x0000000000088947 */ /* 0x000fea0003800000 */
[----:B------:R0:W5:Y:S01]  /*1270*/  LD.E R12, desc[UR16][R8.64] ;  /* 0x00000010080c7980 */ /* 0x000162000c101900 */
[----:B------:R-:W-:Y:S05]  /*1280*/  BRA `(.L_x_16) ;  /* 0x0000000000207947 */ /* 0x000fea0003800000 */
.L_x_15:
[----:B------:R-:W-:Y:S02]  /*1290*/  ULDC.64 UR4, c[0x0][0x590] ;  /* 0x0001640000047ab9 */ /* 0x000fe40000000a00 */
[----:B------:R-:W-:-:S04]  /*12a0*/  ISETP.NE.U32.AND P0, PT, RZ, UR4, PT ;  /* 0x00000004ff007c0c */ /* 0x000fc8000bf05070 */
[----:B------:R-:W-:-:S13]  /*12b0*/  ISETP.NE.AND.EX P0, PT, RZ, UR5, PT, P0 ;  /* 0x00000005ff007c0c */ /* 0x000fda000bf05300 */
[----:B------:R-:W-:Y:S05]  /*12c0*/  @!P0 BRA `(.L_x_17) ;  /* 0x00000000000c8947 */ /* 0x000fea0003800000 */
[----:B------:R-:W3:Y:S02]  /*12d0*/  LDC.64 R12, c[0x0][0x590] ;  /* 0x00016400ff0c7b82 */ /* 0x000ee40000000a00 */
[----:B---3--:R3:W5:Y:S01]  /*12e0*/  LDG.E R12, desc[UR16][R12.64] ;  /* 0x000000100c0c7981 */ /* 0x008762000c1e1900 */
[----:B------:R-:W-:Y:S05]  /*12f0*/  BRA `(.L_x_16) ;  /* 0x0000000000047947 */ /* 0x000fea0003800000 */
.L_x_17:
[----:B------:R-:W4:Y:S02]  /*1300*/  LDC R12, c[0x0][0x584] ;  /* 0x00016100ff0c7b82 */ /* 0x000f240000000800 */
.L_x_16:
[----:B------:R-:W-:-:S13]  /*1310*/  LOP3.LUT P0, RZ, R14, 0xff, RZ, 0xc0, !PT ;  /* 0x000000ff0eff7812 */ /* 0x000fda000780c0ff */
[----:B------:R-:W-:Y:S05]  /*1320*/  @!P0 EXIT ;  /* 0x000000000000894d */ /* 0x000fea0003800000 */
[----:B------:R-:W-:Y:S01]  /*1330*/  ULDC UR4, c[0x0][0x28c] ;  /* 0x0000a30000047ab9 */ /* 0x000fe20000000800 */
[----:B------:R-:W-:Y:S01]  /*1340*/  LOP3.LUT R81, R2, 0x1, RZ, 0xfc, !PT ;  /* 0x0000000102517812 */ /* 0x000fe200078efcff */
[----:B------:R-:W-:-:S04]  /*1350*/  UIADD3 UR4, UR4, 0x3f, URZ ;  /* 0x0000003f04047890 */ /* 0x000fc8000fffe03f */
[----:B------:R-:W-:-:S04]  /*1360*/  USHF.R.S32.HI UR5, URZ, 0x1f, UR4 ;  /* 0x0000001f3f057899 */ /* 0x000fc80008011404 */
[----:B------:R-:W-:-:S03]  /*1370*/  ULEA.HI UR5, UR5, UR4, URZ, 0x6 ;  /* 0x0000000405057291 */ /* 0x000fc6000f8f303f */
[----:B------:R-:W-:Y:S01]  /*1380*/  UMOV UR4, URZ ;  /* 0x0000003f00047c82 */ /* 0x000fe20008000000 */
[----:B------:R-:W-:-:S03]  /*1390*/  USHF.R.S32.HI UR9, URZ, 0x6, UR5 ;  /* 0x000000063f097899 */ /* 0x000fc60008011405 */
[----:B------:R-:W-:-:S09]  /*13a0*/  UMOV UR5, URZ ;  /* 0x0000003f00057c82 */ /* 0x000fd20008000000 */
.L_x_108:
[----:B01----:R-:W-:Y:S01]  /*13b0*/  LOP3.LUT R8, R0, 0x80, RZ, 0xc0, !PT ;  /* 0x0000008000087812 */ /* 0x003fe200078ec0ff */
[----:B------:R-:W0:Y:S01]  /*13c0*/  S2UR UR13, SR_CgaCtaId ;  /* 0x00000000000d79c3 */ /* 0x000e220000008800 */
[----:B------:R-:W-:Y:S01]  /*13d0*/  UMOV UR12, 0x400 ;  /* 0x00000400000c7882 */ /* 0x000fe20000000000 */
[----:B------:R-:W-:Y:S01]  /*13e0*/  UMOV UR6, URZ ;  /* 0x0000003f00067c82 */ /* 0x000fe20008000000 */
[----:B------:R-:W-:Y:S01]  /*13f0*/  SHF.R.U32.HI R8, RZ, 0x7, R8 ;  /* 0x00000007ff087819 */ /* 0x000fe20000011608 */
[----:B------:R-:W-:Y:S01]  /*1400*/  UMOV UR7, URZ ;  /* 0x0000003f00077c82 */ /* 0x000fe20008000000 */
[----:B------:R-:W-:Y:S01]  /*1410*/  UMOV UR18, UR5 ;  /* 0x0000000500127c82 */ /* 0x000fe20008000000 */
[----:B------:R-:W-:Y:S01]  /*1420*/  CS2R R16, SRZ ;  /* 0x0000000000107805 */ /* 0x000fe2000001ff00 */
[----:B---3--:R-:W-:Y:S01]  /*1430*/  IMAD.MOV.U32 R13, RZ, RZ, RZ ;  /* 0x000000ffff0d7224 */ /* 0x008fe200078e00ff */
[----:B------:R-:W1:Y:S01]  /*1440*/  LDC R9, c[0x0][0x28c] ;  /* 0x0000a300ff097b82 */ /* 0x000e620000000800 */
[----:B------:R-:W3:Y:S01]  /*1450*/  SHFL.IDX PT, R8, R8, RZ, 0x1f ;  /* 0x00001fff08087589 */ /* 0x000ee200000e0000 */
[----:B------:R-:W-:-:S02]  /*1460*/  CS2R R18, SRZ ;  /* 0x0000000000127805 */ /* 0x000fc4000001ff00 */
[----:B------:R-:W-:Y:S02]  /*1470*/  CS2R R20, SRZ ;  /* 0x0000000000147805 */ /* 0x000fe4000001ff00 */
[----:B------:R-:W-:Y:S02]  /*1480*/  CS2R R22, SRZ ;  /* 0x0000000000167805 */ /* 0x000fe4000001ff00 */
[----:B------:R-:W-:Y:S02]  /*1490*/  CS2R R56, SRZ ;  /* 0x0000000000387805 */ /* 0x000fe4000001ff00 */
[----:B------:R-:W-:Y:S02]  /*14a0*/  CS2R R58, SRZ ;  /* 0x00000000003a7805 */ /* 0x000fe4000001ff00 */
[----:B------:R-:W-:Y:S02]  /*14b0*/  CS2R R60, SRZ ;  /* 0x00000000003c7805 */ /* 0x000fe4000001ff00 */
[----:B------:R-:W-:-:S02]  /*14c0*/  CS2R R62, SRZ ;  /* 0x00000000003e7805 */ /* 0x000fc4000001ff00 */
[----:B------:R-:W-:Y:S02]  /*14d0*/  CS2R R64, SRZ ;  /* 0x0000000000407805 */ /* 0x000fe4000001ff00 */
[----:B------:R-:W-:Y:S02]  /*14e0*/  CS2R R66, SRZ ;  /* 0x0000000000427805 */ /* 0x000fe4000001ff00 */
[----:B------:R-:W-:Y:S01]  /*14f0*/  CS2R R68, SRZ ;  /* 0x0000000000447805 */ /* 0x000fe2000001ff00 */
[----:B------:R-:W-:Y:S01]  /*1500*/  IMAD.MOV.U32 R70, RZ, RZ, RZ ;  /* 0x000000ffff467224 */ /* 0x000fe200078e00ff */
[----:B------:R-:W-:Y:S01]  /*1510*/  CS2R R74, SRZ ;  /* 0x00000000004a7805 */ /* 0x000fe2000001ff00 */
[----:B------:R-:W-:Y:S01]  /*1520*/  IMAD.MOV.U32 R72, RZ, RZ, RZ ;  /* 0x000000ffff487224 */ /* 0x000fe200078e00ff */
[----:B------:R-:W-:Y:S02]  /*1530*/  CS2R R76, SRZ ;  /* 0x00000000004c7805 */ /* 0x000fe4000001ff00 */
[----:B------:R-:W-:Y:S01]  /*1540*/  CS2R R78, SRZ ;  /* 0x00000000004e7805 */ /* 0x000fe2000001ff00 */
[----:B------:R-:W-:Y:S01]  /*1550*/  IMAD.MOV.U32 R80, RZ, RZ, RZ ;  /* 0x000000ffff507224 */ /* 0x000fe200078e00ff */
[----:B----4-:R-:W-:Y:S01]  /*1560*/  CS2R R24, SRZ ;  /* 0x0000000000187805 */ /* 0x010fe2000001ff00 */
[----:B------:R-:W-:Y:S01]  /*1570*/  IMAD.U32 R14, RZ, RZ, UR4 ;  /* 0x00000004ff0e7e24 */ /* 0x000fe2000f8e00ff */
[----:B------:R-:W-:-:S02]  /*1580*/  CS2R R26, SRZ ;  /* 0x00000000001a7805 */ /* 0x000fc4000001ff00 */
[----:B------:R-:W-:Y:S02]  /*1590*/  CS2R R28, SRZ ;  /* 0x00000000001c7805 */ /* 0x000fe4000001ff00 */
[----:B------:R-:W-:Y:S02]  /*15a0*/  CS2R R30, SRZ ;  /* 0x00000000001e7805 */ /* 0x000fe4000001ff00 */
[----:B------:R-:W-:Y:S02]  /*15b0*/  CS2R R32, SRZ ;  /* 0x0000000000207805 */ /* 0x000fe4000001ff00 */
[----:B-1----:R-:W-:Y:S02]  /*15c0*/  ISETP.GE.AND P0, PT, R9, 0x1, PT ;  /* 0x000000010900780c */ /* 0x002fe40003f06270 */
[----:B------:R-:W-:Y:S02]  /*15d0*/  CS2R R34, SRZ ;  /* 0x0000000000227805 */ /* 0x000fe4000001ff00 */
[----:B---3--:R-:W-:-:S02]  /*15e0*/  R2UR UR8, R8 ;  /* 0x00000000080872ca */ /* 0x008fc400000e0000 */
        /* <DEDUP_REMOVED lines=8> */
[----:B------:R-:W-:Y:S02]  /*1670*/  CS2R R52, SRZ ;  /* 0x0000000000347805 */ /* 0x000fe4000001ff00 */
[----:B------:R-:W-:Y:S01]  /*1680*/  CS2R R54, SRZ ;  /* 0x0000000000367805 */ /* 0x000fe2000001ff00 */
[----:B------:R-:W-:-:S04]  /*1690*/  ULEA.HI UR10, UR8, UR8, URZ, 0x1 ;  /* 0x00000008080a7291 */ /* 0x000fc8000f8f083f */
[----:B------:R-:W-:Y:S02]  /*16a0*/  ULOP3.LUT UR11, UR10, 0xffffe, URZ, 0xc0, !UPT ;  /* 0x000ffffe0a0b7892 */ /* 0x000fe4000f8ec03f */
[----:B0-----:R-:W-:Y:S02]  /*16b0*/  ULEA UR10, UR13, UR12, 0x18 ;  /* 0x0000000c0d0a7291 */ /* 0x001fe4000f8ec03f */
[----:B------:R-:W-:-:S03]  /*16c0*/  UIADD3 UR11, UR8, -UR11, URZ ;  /* 0x8000000b080b7290 */ /* 0x000fc6000fffe03f */
[----:B------:R-:W-:Y:S01]  /*16d0*/  UMOV UR8, URZ ;  /* 0x0000003f00087c82 */ /* 0x000fe20008000000 */
[----:B------:R-:W-:-:S04]  /*16e0*/  ULEA UR11, UR11, UR10, 0xc ;  /* 0x0000000a0b0b7291 */ /* 0x000fc8000f8e603f */
[----:B------:R-:W-:-:S04]  /*16f0*/  UIADD3 UR11, UR11, 0x200, URZ ;  /* 0x000002000b0b7890 */ /* 0x000fc8000fffe03f */
[----:B------:R-:W-:-:S04]  /*1700*/  USHF.R.U32.HI UR11, URZ, 0x4, UR11 ;  /* 0x000000043f0b7899 */ /* 0x000fc8000801160b */
[----:B------:R-:W-:Y:S01]  /*1710*/  ULOP3.LUT UR11, UR11, 0x3fff, URZ, 0xc0, !UPT ;  /* 0x00003fff0b0b7892 */ /* 0x000fe2000f8ec03f */
[----:B------:R-:W-:Y:S11]  /*1720*/  @!P0 BRA `(.L_x_18) ;  /* 0x0000000400748947 */ /* 0x000ff60003800000 */
[----:B------:R-:W-:-:S13]  /*1730*/  ISETP.NE.AND P1, PT, R81, 0x3, PT ;  /* 0x000000035100780c */ /* 0x000fda0003f25270 */
[----:B------:R-:W-:Y:S05]  /*1740*/  @!P1 BRA `(.L_x_19) ;  /* 0x0000000000049947 */ /* 0x000fea0003800000 */
[----:B------:R-:W-:Y:S01]  /*1750*/  BPT.TRAP 0x1 ;  /* 0x000000040000795c */ /* 0x000fe20000300000 */
.L_x_19:
[----:B------:R-:W-:Y:S01]  /*1760*/  ULEA UR6, UR5, UR10, 0x3 ;  /* 0x0000000a05067291 */ /* 0x000fe2000f8e183f */
[----:B------:R-:W-:-:S05]  /*1770*/  IMAD.U32 R8, RZ, RZ, UR4 ;  /* 0x00000004ff087e24 */ /* 0x000fca000f8e00ff */
[----:B------:R-:W-:-:S04]  /*1780*/  SHF.L.U32 R8, R8, 0x1f, RZ ;  /* 0x0000001f08087819 */ /* 0x000fc800000006ff */
[----:B------:R0:W1:Y:S01]  /*1790*/  SYNCS.PHASECHK.TRANS64.TRYWAIT P0, [UR6], R8 ;  /* 0x00000008ff0075a7 */ /* 0x0000620008000146 */
[----:B------:R-:W-:Y:S05]  /*17a0*/  @!P1 BRA `(.L_x_20) ;  /* 0x0000000000049947 */ /* 0x000fea0003800000 */
[----:B------:R-:W-:Y:S01]  /*17b0*/  BPT.TRAP 0x1 ;  /* 0x000000040000795c */ /* 0x000fe20000300000 */
.L_x_20:
[----:B-1----:R-:W-:Y:S05]  /*17c0*/  @P0 BRA `(.L_x_21) ;  /* 0x0000000000080947 */ /* 0x002fea0003800000 */
[----:B------:R-:W1:Y:S02]  /*17d0*/  SYNCS.PHASECHK.TRANS64.TRYWAIT P0, [UR6], R8 ;  /* 0x00000008ff0075a7 */ /* 0x000e640008000146 */
[----:B-1----:R-:W-:Y:S05]  /*17e0*/  @!P0 BRA `(.L_x_22) ;  /* 0x0000005c00208947 */ /* 0x002fea0003800000 */
.L_x_21:
[----:B------:R-:W-:Y:S01]  /*17f0*/  UIADD3 UR6, UR10, 0x24200, URZ ;  /* 0x000242000a067890 */ /* 0x000fe2000fffe03f */
[----:B------:R-:W-:Y:S01]  /*1800*/  WARPGROUP.ARRIVE ;  /* 0x00000000000079c5 */ /* 0x000fe20000000000 */
[----:B------:R-:W-:Y:S01]  /*1810*/  ULOP3.LUT UR12, UR11, 0x10000, URZ, 0xfc, !UPT ;  /* 0x000100000b0c7892 */ /* 0x000fe2000f8efc3f */
[----:B------:R-:W-:Y:S01]  /*1820*/  CS2R R16, SRZ ;  /* 0x0000000000107805 */ /* 0x000fe2000001ff00 */
[----:B------:R-:W-:Y:S01]  /*1830*/  USHF.R.U32.HI UR6, URZ, 0x4, UR6 ;  /* 0x000000043f067899 */ /* 0x000fe20008011606 */
[----:B------:R-:W-:Y:S01]  /*1840*/  IMAD.MOV.U32 R13, RZ, RZ, RZ ;  /* 0x000000ffff0d7224 */ /* 0x000fe200078e00ff */
[----:B------:R-:W-:Y:S01]  /*1850*/  ULEA UR12, UR5, UR12, 0x9 ;  /* 0x0000000c050c7291 */ /* 0x000fe2000f8e483f */
[----:B------:R-:W-:Y:S01]  /*1860*/  CS2R R18, SRZ ;  /* 0x0000000000127805 */ /* 0x000fe2000001ff00 */
[----:B------:R-:W-:Y:S01]  /*1870*/  ULOP3.LUT UR6, UR6, 0x3fff, URZ, 0xc0, !UPT ;  /* 0x00003fff06067892 */ /* 0x000fe2000f8ec03f */
[----:B------:R-:W-:Y:S01]  /*1880*/  CS2R R20, SRZ ;  /* 0x0000000000147805 */ /* 0x000fe2000001ff00 */
[----:B------:R-:W-:Y:S01]  /*1890*/  UMOV UR13, 0x80000020 ;  /* 0x80000020000d7882 */ /* 0x000fe20000000000 */
[----:B------:R-:W-:Y:S01]  /*18a0*/  UMOV UR15, 0x80000020 ;  /* 0x80000020000f7882 */ /* 0x000fe20000000000 */
[----:B------:R-:W-:Y:S01]  /*18b0*/  ULOP3.LUT UR6, UR6, 0x10000, URZ, 0xfc, !UPT ;  /* 0x0001000006067892 */ /* 0x000fe2000f8efc3f */
[----:B------:R-:W-:Y:S01]  /*18c0*/  CS2R R22, SRZ ;  /* 0x0000000000167805 */ /* 0x000fe2000001ff00 */
[----:B------:R-:W-:Y:S01]  /*18d0*/  ULDC UR7, c[0x0][0x50c] ;  /* 0x0001430000077ab9 */ /* 0x000fe20000000800 */
[----:B------:R-:W-:Y:S01]  /*18e0*/  CS2R R56, SRZ ;  /* 0x0000000000387805 */ /* 0x000fe2000001ff00 */
[----:B------:R-:W-:Y:S01]  /*18f0*/  ULEA UR14, UR5, UR6, 0x8 ;  /* 0x00000006050e7291 */ /* 0x000fe2000f8e403f */
[----:B------:R-:W-:Y:S01]  /*1900*/  CS2R R58, SRZ ;  /* 0x00000000003a7805 */ /* 0x000fe2000001ff00 */
[----:B------:R-:W-:Y:S01]  /*1910*/  UISETP.NE.AND UP0, UPT, UR7, 0x2, UPT ;  /* 0x000000020700788c */ /* 0x000fe2000bf05270 */
[----:B------:R-:W-:Y:S01]  /*1920*/  CS2R R60, SRZ ;  /* 0x00000000003c7805 */ /* 0x000fe2000001ff00 */
[----:B------:R-:W-:Y:S01]  /*1930*/  UMOV UR6, 0x2 ;  /* 0x0000000200067882 */ /* 0x000fe20000000000 */
[----:B------:R-:W-:Y:S01]  /*1940*/  CS2R R62, SRZ ;  /* 0x00000000003e7805 */ /* 0x000fe2000001ff00 */
[----:B------:R-:W-:Y:S01]  /*1950*/  USEL UR7, URZ, 0x1, UP0 ;  /* 0x000000013f077887 */ /* 0x000fe20008000000 */
[----:B------:R-:W-:-:S02]  /*1960*/  CS2R R64, SRZ ;  /* 0x0000000000407805 */ /* 0x000fc4000001ff00 */
[----:B------:R-:W-:Y:S01]  /*1970*/  CS2R R66, SRZ ;  /* 0x0000000000427805 */ /* 0x000fe2000001ff00 */
[----:B------:R-:W-:Y:S01]  /*1980*/  QGMMA.64x64x32.F32.E4M3.E4M3 R24, gdesc[UR12], RZ, !UPT ;  /* 0x00e000000c1879f3 */ /* 0x000fe2000c7008ff */
[----:B------:R-:W-:Y:S01]  /*1990*/  UIADD3 UR12, UR12, 0x2, URZ ;  /* 0x000000020c0c7890 */ /* 0x000fe2000fffe03f */
[----:B------:R-:W-:Y:S02]  /*19a0*/  CS2R R68, SRZ ;  /* 0x0000000000447805 */ /* 0x000fe4000001ff00 */
[----:B------:R-:W-:Y:S01]  /*19b0*/  ISETP.NE.AND P0, PT, RZ, UR7, PT ;  /* 0x00000007ff007c0c */ /* 0x000fe2000bf05270 */
[----:B------:R-:W-:Y:S01]  /*19c0*/  UIADD3 UR14, UR14, 0x2, URZ ;  /* 0x000000020e0e7890 */ /* 0x000fe2000fffe03f */
[----:B------:R-:W-:Y:S01]  /*19d0*/  IMAD.MOV.U32 R70, RZ, RZ, RZ ;  /* 0x000000ffff467224 */ /* 0x000fe200078e00ff */
[----:B------:R-:W-:Y:S01]  /*19e0*/  UMOV UR13, 0x80000020 ;  /* 0x80000020000d7882 */ /* 0x000fe20000000000 */
[----:B------:R-:W-:Y:S01]  /*19f0*/  UMOV UR15, 0x80000020 ;  /* 0x80000020000f7882 */ /* 0x000fe20000000000 */
[----:B------:R-:W-:Y:S01]  /*1a00*/  IMAD.MOV.U32 R72, RZ, RZ, RZ ;  /* 0x000000ffff487224 */ /* 0x000fe200078e00ff */
[----:B------:R-:W-:-:S02]  /*1a10*/  CS2R R74, SRZ ;  /* 0x00000000004a7805 */ /* 0x000fc4000001ff00 */
[----:B------:R-:W-:Y:S02]  /*1a20*/  CS2R R76, SRZ ;  /* 0x00000000004c7805 */ /* 0x000fe4000001ff00 */
[----:B------:R-:W-:Y:S01]  /*1a30*/  CS2R R78, SRZ ;  /* 0x00000000004e7805 */ /* 0x000fe2000001ff00 */
[----:B------:R-:W-:Y:S01]  /*1a40*/  IMAD.MOV.U32 R80, RZ, RZ, RZ ;  /* 0x000000ffff507224 */ /* 0x000fe200078e00ff */
[----:B------:R-:W-:Y:S01]  /*1a50*/  QGMMA.64x64x32.F32.E4M3.E4M3 R24, gdesc[UR12], R24, gsb0 ;  /* 0x00e000000c1879f3 */ /* 0x000fe20008000818 */
[----:B------:R-:W-:Y:S05]  /*1a60*/  @!P0 BRA `(.L_x_23) ;  /* 0x0000000000888947 */ /* 0x000fea0003800000 */
[----:B------:R-:W-:Y:S02]  /*1a70*/  WARPGROUP.DEPBAR.LE gsb0, 0x0 ;  /* 0x00008000000079c5 */ /* 0x000fe40000010000 */
[----:B------:R-:W-:-:S01]  /*1a80*/  FADD R79, RZ, R24 ;  /* 0x00000018ff4f7221 */ /* 0x000fc20000000000 */
[----:B------:R-:W-:Y:S01]  /*1a90*/  FADD R80, RZ, R25 ;  /* 0x00000019ff507221 */ /* 0x000fe20000000000 */
        /* <DEDUP_REMOVED lines=30> */
[----:B------:R-:W-:-:S06]  /*1c80*/  UMOV UR6, URZ ;  /* 0x0000003f00067c82 */ /* 0x000fcc0008000000 */
.L_x_23:
[----:B------:R-:W-:-:S04]  /*1c90*/  UIADD3 UR18, UR5, 0x1, URZ ;  /* 0x0000000105127890 */ /* 0x000fc8000fffe03f */
[----:B------:R-:W-:-:S04]  /*1ca0*/  UISETP.NE.AND UP0, UPT, UR18, 0x12, UPT ;  /* 0x000000121200788c */ /* 0x000fc8000bf05270 */
[----:B------:R-:W-:Y:S02]  /*1cb0*/  USEL UR8, URZ, 0x1, UP0 ;  /* 0x000000013f087887 */ /* 0x000fe40008000000 */
[----:B------:R-:W-:Y:S02]  /*1cc0*/  USEL UR18, UR18, URZ, UP0 ;  /* 0x0000003f12127287 */ /* 0x000fe40008000000 */
[----:B------:R-:W-:-:S06]  /*1cd0*/  ULOP3.LUT UR8, UR4, UR8, URZ, 0x3c, !UPT ;  /* 0x0000000804087292 */ /* 0x000fcc000f8e3c3f */
[----:B------:R-:W-:Y:S01]  /*1ce0*/  IMAD.U32 R14, RZ, RZ, UR8 ;  /* 0x00000008ff0e7e24 */ /* 0x000fe2000f8e00ff */
[----:B------:R-:W-:-:S06]  /*1cf0*/  UMOV UR8, 0x1 ;  /* 0x0000000100087882 */ /* 0x000fcc0000000000 */
.L_x_18:
[----:B------:R-:W-:-:S04]  /*1d00*/  UISETP.LT.AND UP0, UPT, UR9, 0x1, UPT ;  /* 0x000000010900788c */ /* 0x000fc8000bf01270 */
[----:B------:R-:W-:-:S04]  /*1d10*/  USEL UR12, UR9, 0x1, UP0 ;  /* 0x00000001090c7887 */ /* 0x000fc80008000000 */
[----:B------:R-:W-:-:S04]  /*1d20*/  UIADD3 UR12, UR9, -UR12, URZ ;  /* 0x8000000c090c7290 */ /* 0x000fc8000fffe03f */
[----:B------:R-:W-:-:S06]  /*1d30*/  UISETP.GE.AND UP0, UPT, UR12, 0x1, UPT ;  /* 0x000000010c00788c */ /* 0x000fcc000bf06270 */
[----:B------:R-:W-:-:S13]  /*1d40*/  PLOP3.LUT P0, PT, PT, PT, UP0, 0x80, 0x0 ;  /* 0x000000000000781c */ /* 0x000fda0003f0f008 */
[----:B------:R-:W-:Y:S05]  /*1d50*/  @!P0 BRA `(.L_x_24) ;  /* 0x0000000400888947 */ /* 0x000fea0003800000 */
[----:B01----:R-:W-:Y:S01]  /*1d60*/  IMAD.U32 R8, RZ, RZ, UR12 ;  /* 0x0000000cff087e24 */ /* 0x003fe2000f8e00ff */
[----:B------:R-:W-:Y:S01]  /*1d70*/  ULDC UR19, c[0x0][0x50c] ;  /* 0x0001430000137ab9 */ /* 0x000fe20000000800 */
[----:B------:R-:W-:-:S07]  /*1d80*/  IMAD.U32 R9, RZ, RZ, UR5 ;  /* 0x00000005ff097e24 */ /* 0x000fce000f8e00ff */
.L_x_32:
[----:B------:R-:W-:-:S13]  /*1d90*/  ISETP.NE.AND P1, PT, R81, 0x3, PT ;  /* 0x000000035100780c */ /* 0x000fda0003f25270 */
[----:B------:R-:W-:Y:S05]  /*1da0*/  @!P1 BRA `(.L_x_25) ;  /* 0x0000000000049947 */ /* 0x000fea0003800000 */
[----:B------:R-:W-:Y:S01]  /*1db0*/  BPT.TRAP 0x1 ;  /* 0x000000040000795c */ /* 0x000fe20000300000 */
.L_x_25:
[----:B------:R-:W0:Y:S01]  /*1dc0*/  S2UR UR12, SR_CgaCtaId ;  /* 0x00000000000c79c3 */ /* 0x000e220000008800 */
[----:B------:R-:W-:Y:S01]  /*1dd0*/  UMOV UR10, 0x400 ;  /* 0x00000400000a7882 */ /* 0x000fe20000000000 */
[----:B------:R-:W-:Y:S01]  /*1de0*/  SHF.L.U32 R10, R14, 0x1f, RZ ;  /* 0x0000001f0e0a7819 */ /* 0x000fe200000006ff */
[----:B0-----:R-:W-:-:S04]  /*1df0*/  ULEA UR10, UR12, UR10, 0x18 ;  /* 0x0000000a0c0a7291 */ /* 0x001fc8000f8ec03f */
[----:B------:R-:W-:-:S09]  /*1e00*/  ULEA UR12, UR18, UR10, 0x3 ;  /* 0x0000000a120c7291 */ /* 0x000fd2000f8e183f */
[----:B------:R0:W1:Y:S01]  /*1e10*/  SYNCS.PHASECHK.TRANS64.TRYWAIT P0, [UR12], R10 ;  /* 0x0000000aff0075a7 */ /* 0x000062000800014c */
[----:B------:R-:W-:Y:S05]  /*1e20*/  @!P1 BRA `(.L_x_26) ;  /* 0x0000000000049947 */ /* 0x000fea0003800000 */
[----:B------:R-:W-:Y:S01]  /*1e30*/  BPT.TRAP 0x1 ;  /* 0x000000040000795c */ /* 0x000fe20000300000 */
.L_x_26:
[----:B-1----:R-:W-:Y:S05]  /*1e40*/  @P0 BRA `(.L_x_27) ;  /* 0x0000000000080947 */ /* 0x002fea0003800000 */
[----:B------:R-:W1:Y:S02]  /*1e50*/  SYNCS.PHASECHK.TRANS64.TRYWAIT P0, [UR12], R10 ;  /* 0x0000000aff0075a7 */ /* 0x000e64000800014c */
[----:B-1----:R-:W-:Y:S05]  /*1e60*/  @!P0 BRA `(.L_x_28) ;  /* 0x0000005400988947 */ /* 0x002fea0003800000 */
.L_x_27:
[----:B------:R-:W-:Y:S01]  /*1e70*/  UIADD3 UR12, UR10, 0x24200, URZ ;  /* 0x000242000a0c7890 */ /* 0x000fe2000fffe03f */
[----:B------:R-:W-:Y:S01]  /*1e80*/  WARPGROUP.ARRIVE ;  /* 0x00000000000079c5 */ /* 0x000fe20000000000 */
[----:B------:R-:W-:Y:S02]  /*1e90*/  UISETP.NE.AND UP0, UPT, UR7, URZ, UPT ;  /* 0x0000003f0700728c */ /* 0x000fe4000bf05270 */
[----:B------:R-:W-:Y:S02]  /*1ea0*/  USHF.R.U32.HI UR12, URZ, 0x4, UR12 ;  /* 0x000000043f0c7899 */ /* 0x000fe4000801160c */
[----:B------:R-:W-:Y:S02]  /*1eb0*/  USEL UR8, UR8, URZ, !UP0 ;  /* 0x0000003f08087287 */ /* 0x000fe4000c000000 */
[----:B------:R-:W-:Y:S02]  /*1ec0*/  ULOP3.LUT UR7, UR12, 0x3fff, URZ, 0xc0, !UPT ;  /* 0x00003fff0c077892 */ /* 0x000fe4000f8ec03f */
[----:B------:R-:W-:-:S02]  /*1ed0*/  ULOP3.LUT UR12, UR11, 0x10000, URZ, 0xfc, !UPT ;  /* 0x000100000b0c7892 */ /* 0x000fc4000f8efc3f */
[----:B------:R-:W-:Y:S02]  /*1ee0*/  ULOP3.LUT UR7, UR7, 0x10000, URZ, 0xfc, !UPT ;  /* 0x0001000007077892 */ /* 0x000fe4000f8efc3f */
[----:B------:R-:W-:Y:S02]  /*1ef0*/  UISETP.NE.U32.AND UP0, UPT, UR8, URZ, UPT ;  /* 0x0000003f0800728c */ /* 0x000fe4000bf05070 */
[----:B------:R-:W-:Y:S02]  /*1f00*/  ULEA UR12, UR18, UR12, 0x9 ;  /* 0x0000000c120c7291 */ /* 0x000fe4000f8e483f */
[----:B------:R-:W-:Y:S01]  /*1f10*/  ULEA UR14, UR18, UR7, 0x8 ;  /* 0x00000007120e7291 */ /* 0x000fe2000f8e403f */
[----:B------:R-:W-:Y:S01]  /*1f20*/  UMOV UR13, 0x80000020 ;  /* 0x80000020000d7882 */ /* 0x000fe20000000000 */
[----:B------:R-:W-:Y:S01]  /*1f30*/  UMOV UR15, 0x80000020 ;  /* 0x80000020000f7882 */ /* 0x000fe20000000000 */
[----:B------:R-:W-:-:S06]  /*1f40*/  UIADD3 UR6, UR6, 0x2, URZ ;  /* 0x0000000206067890 */ /* 0x000fcc000fffe03f */
[----:B------:R-:W-:Y:S01]  /*1f50*/  QGMMA.64x64x32.F32.E4M3.E4M3 R24, gdesc[UR12], R24, UP0 ;  /* 0x00e000000c1879f3 */ /* 0x000fe2000bf00818 */
[----:B------:R-:W-:Y:S02]  /*1f60*/  UIADD3 UR12, UR12, 0x2, URZ ;  /* 0x000000020c0c7890 */ /* 0x000fe4000fffe03f */
[----:B------:R-:W-:Y:S01]  /*1f70*/  UIADD3 UR14, UR14, 0x2, URZ ;  /* 0x000000020e0e7890 */ /* 0x000fe2000fffe03f */
[----:B------:R-:W-:Y:S01]  /*1f80*/  UMOV UR13, 0x80000020 ;  /* 0x80000020000d7882 */ /* 0x000fe20000000000 */
[----:B------:R-:W-:Y:S01]  /*1f90*/  UMOV UR15, 0x80000020 ;  /* 0x80000020000f7882 */ /* 0x000fe20000000000 */
[----:B------:R-:W-:-:S04]  /*1fa0*/  UISETP.NE.AND UP0, UPT, UR6, UR19, UPT ;  /* 0x000000130600728c */ /* 0x000fc8000bf05270 */
[----:B------:R-:W-:-:S06]  /*1fb0*/  USEL UR7, URZ, 0x1, UP0 ;  /* 0x000000013f077887 */ /* 0x000fcc0008000000 */
[----:B------:R-:W-:Y:S01]  /*1fc0*/  ISETP.NE.AND P0, PT, RZ, UR7, PT ;  /* 0x00000007ff007c0c */ /* 0x000fe2000bf05270 */
[----:B------:R-:W-:Y:S03]  /*1fd0*/  QGMMA.64x64x32.F32.E4M3.E4M3 R24, gdesc[UR12], R24, gsb0 ;  /* 0x00e000000c1879f3 */ /* 0x000fe60008000818 */
[----:B------:R-:W-:-:S09]  /*1fe0*/  WARPGROUP.DEPBAR.LE gsb0, 0x1 ;  /* 0x00008000000079c5 */ /* 0x000fd20000010100 */
[----:B------:R-:W-:Y:S05]  /*1ff0*/  @!P0 BRA `(.L_x_29) ;  /* 0x0000000000888947 */ /* 0x000fea0003800000 */
[----:B------:R-:W-:Y:S02]  /*2000*/  WARPGROUP.DEPBAR.LE gsb0, 0x0 ;  /* 0x00008000000079c5 */ /* 0x000fe40000010000 */
[----:B------:R-:W-:-:S01]  /*2010*/  FADD R79, R24, R79 ;  /* 0x0000004f184f7221 */ /* 0x000fc20000000000 */
[----:B------:R-:W-:Y:S01]  /*2020*/  FADD R80, R25, R80 ;  /* 0x0000005019507221 */ /* 0x000fe20000000000 */
        /* <DEDUP_REMOVED lines=30> */
[----:B------:R-:W-:-:S06]  /*2210*/  UMOV UR6, URZ ;  /* 0x0000003f00067c82 */ /* 0x000fcc0008000000 */
.L_x_29:
[----:B------:R-:W-:Y:S05]  /*2220*/  @!P1 BRA `(.L_x_30) ;  /* 0x0000000000049947 */ /* 0x000fea0003800000 */
[----:B------:R-:W-:Y:S01]  /*2230*/  BPT.TRAP 0x1 ;  /* 0x000000040000795c */ /* 0x000fe20000300000 */
.L_x_30:
[----:B------:R-:W-:-:S13]  /*2240*/  ISETP.NE.AND P0, PT, R6, RZ, PT ;  /* 0x000000ff0600720c */ /* 0x000fda0003f05270 */
[----:B01----:R-:W-:-:S05]  /*2250*/  @P0 LEA R10, R9, UR10, 0x3 ;  /* 0x0000000a090a0c11 */ /* 0x003fca000f8e18ff */
[----:B------:R-:W-:-:S05]  /*2260*/  @P0 VIADD R10, R10, 0x90 ;  /* 0x000000900a0a0836 */ /* 0x000fca0000000000 */
[----:B------:R-:W-:-:S04]  /*2270*/  @P0 PRMT R10, R3, 0x654, R10 ;  /* 0x00000654030a0816 */ /* 0x000fc8000000000a */
[----:B------:R0:W-:Y:S01]  /*2280*/  @P0 SYNCS.ARRIVE.TRANS64.RED.A1T0 RZ, [R10+URZ], RZ ;  /* 0x000000ff0aff09a7 */ /* 0x0001e2000810043f */
[----:B------:R-:W-:-:S13]  /*2290*/  ISETP.GT.U32.AND P0, PT, R2, 0x1, PT ;  /* 0x000000010200780c */ /* 0x000fda0003f04070 */
[----:B0-----:R-:W-:Y:S05]  /*22a0*/  @P0 BRA `(.L_x_31) ;  /* 0x0000000000040947 */ /* 0x001fea0003800000 */
[----:B------:R-:W-:Y:S01]  /*22b0*/  BPT.TRAP 0x1 ;  /* 0x000000040000795c */ /* 0x000fe20000300000 */
.L_x_31:
[----:B------:R-:W-:Y:S01]  /*22c0*/  UIADD3 UR18, UR18, 0x1, URZ ;  /* 0x0000000112127890 */ /* 0x000fe2000fffe03f */
[C---:B------:R-:W-:Y:S01]  /*22d0*/  ISETP.GT.AND P1, PT, R8.reuse, 0x1, PT ;  /* 0x000000010800780c */ /* 0x040fe20003f24270 */
[----:B------:R-:W-:Y:S02]  /*22e0*/  VIADD R9, R9, 0x1 ;  /* 0x0000000109097836 */ /* 0x000fe40000000000 */
[----:B------:R-:W-:Y:S01]  /*22f0*/  UISETP.NE.AND UP0, UPT, UR18, 0x12, UPT ;  /* 0x000000121200788c */ /* 0x000fe2000bf05270 */
[----:B------:R-:W-:Y:S02]  /*2300*/  VIADD R8, R8, 0xffffffff ;  /* 0xffffffff08087836 */ /* 0x000fe40000000000 */
[C---:B------:R-:W-:Y:S01]  /*2310*/  ISETP.NE.AND P0, PT, R9.reuse, 0x12, PT ;  /* 0x000000120900780c */ /* 0x040fe20003f05270 */
[----:B------:R-:W-:Y:S02]  /*2320*/  USEL UR8, URZ, 0x1, UP0 ;  /* 0x000000013f087887 */ /* 0x000fe40008000000 */
[----:B------:R-:W-:Y:S01]  /*2330*/  USEL UR18, UR18, URZ, UP0 ;  /* 0x0000003f12127287 */ /* 0x000fe20008000000 */
[----:B------:R-:W-:-:S03]  /*2340*/  SEL R9, R9, RZ, P0 ;  /* 0x000000ff09097207 */ /* 0x000fc60000000000 */
[----:B------:R-:W-:Y:S01]  /*2350*/  LOP3.LUT R14, R14, UR8, RZ, 0x3c, !PT ;  /* 0x000000080e0e7c12 */ /* 0x000fe2000f8e3cff */
[----:B------:R-:W-:Y:S01]  /*2360*/  UMOV UR8, 0x1 ;  /* 0x0000000100087882 */ /* 0x000fe20000000000 */
[----:B------:R-:W-:Y:S06]  /*2370*/  @P1 BRA `(.L_x_32) ;  /* 0xfffffff800841947 */ /* 0x000fec000383ffff */
.L_x_24:
[----:B------:R-:W-:Y:S01]  /*2380*/  UISETP.NE.AND UP0, UPT, UR6, URZ, UPT ;  /* 0x0000003f0600728c */ /* 0x000fe2000bf05270 */
[----:B01----:R-:W0:Y:S03]  /*2390*/  LDC R8, c[0x0][0x28c] ;  /* 0x0000a300ff087b82 */ /* 0x003e260000000800 */
[----:B------:R-:W-:-:S06]  /*23a0*/  USEL UR6, URZ, 0x1, !UP0 ;  /* 0x000000013f067887 */ /* 0x000fcc000c000000 */
[----:B------:R-:W-:Y:S02]  /*23b0*/  ISETP.NE.AND P0, PT, RZ, UR6, PT ;  /* 0x00000006ff007c0c */ /* 0x000fe4000bf05270 */
[----:B0-----:R-:W-:-:S11]  /*23c0*/  ISETP.GE.AND P1, PT, R8, 0x1, PT ;  /* 0x000000010800780c */ /* 0x001fd60003f26270 */
[----:B------:R-:W-:Y:S05]  /*23d0*/  @!P0 BRA `(.L_x_33) ;  /* 0x0000000000848947 */ /* 0x000fea0003800000 */
[----:B------:R-:W-:Y:S02]  /*23e0*/  WARPGROUP.DEPBAR.LE gsb0, 0x0 ;  /* 0x00008000000079c5 */ /* 0x000fe40000010000 */
[----:B------:R-:W-:Y:S01]  /*23f0*/  FADD R79, R24, R79 ;  /* 0x0000004f184f7221 */ /* 0x000fe20000000000 */
        /* <DEDUP_REMOVED lines=30> */
[----:B------:R-:W-:-:S07]  /*25e0*/  FADD R16, R16, R55 ;  /* 0x0000003710107221 */ /* 0x000fce0000000000 */
.L_x_33:
[----:B------:R-:W-:Y:S02]  /*25f0*/  WARPGROUP.DEPBAR.LE gsb0, 0x0 ;  /* 0x00008000000079c5 */ /* 0x000fe40000010000 */
[----:B------:R-:W-:Y:S05]  /*2600*/  @!P1 BRA `(.L_x_34) ;  /* 0x0000000000549947 */ /* 0x000fea0003800000 */
[----:B------:R-:W-:-:S13]  /*2610*/  ISETP.NE.AND P0, PT, R81, 0x3, PT ;  /* 0x000000035100780c */ /* 0x000fda0003f05270 */
[----:B------:R-:W-:Y:S05]  /*2620*/  @!P0 BRA `(.L_x_35) ;  /* 0x0000000000048947 */ /* 0x000fea0003800000 */
[----:B------:R-:W-:Y:S01]  /*2630*/  BPT.TRAP 0x1 ;  /* 0x000000040000795c */ /* 0x000fe20000300000 */
.L_x_35:
[----:B------:R-:W-:Y:S01]  /*2640*/  ISETP.NE.AND P0, PT, R6, RZ, PT ;  /* 0x000000ff0600720c */ /* 0x000fe20003f05270 */
[----:B------:R-:W-:Y:S01]  /*2650*/  BSSY B0, `(.L_x_36) ;  /* 0x000000e000007945 */ /* 0x000fe20003800000 */
[----:B------:R-:W-:-:S11]  /*2660*/  ISETP.GT.U32.AND P1, PT, R2, 0x1, PT ;  /* 0x000000010200780c */ /* 0x000fd60003f24070 */
[----:B------:R-:W-:Y:S05]  /*2670*/  @!P0 BRA `(.L_x_37) ;  /* 0x00000000002c8947 */ /* 0x000fea0003800000 */
[----:B------:R-:W-:-:S04]  /*2680*/  UISETP.LT.AND UP0, UPT, UR9, 0x1, UPT ;  /* 0x000000010900788c */ /* 0x000fc8000bf01270 */
[----:B------:R-:W-:-:S04]  /*2690*/  USEL UR8, UR9, 0x1, UP0 ;  /* 0x0000000109087887 */ /* 0x000fc80008000000 */
[----:B------:R-:W-:-:S04]  /*26a0*/  UIADD3 UR8, UR5, UR9, -UR8 ;  /* 0x0000000905087290 */ /* 0x000fc8000fffe808 */
[----:B------:R-:W-:-:S04]  /*26b0*/  UIMAD.WIDE.U32 UR6, UR8, 0x38e38e39, URZ ;  /* 0x38e38e39080678a5 */ /* 0x000fc8000f8e003f */
[----:B------:R-:W-:-:S04]  /*26c0*/  USHF.R.U32.HI UR6, URZ, 0x2, UR7 ;  /* 0x000000023f067899 */ /* 0x000fc80008011607 */
[----:B------:R-:W-:-:S04]  /*26d0*/  UIMAD UR8, UR6, -0x12, UR8 ;  /* 0xffffffee060878a4 */ /* 0x000fc8000f8e0208 */
[----:B------:R-:W-:-:S04]  /*26e0*/  ULEA UR8, UR8, UR10, 0x3 ;  /* 0x0000000a08087291 */ /* 0x000fc8000f8e183f */
[----:B------:R-:W-:-:S06]  /*26f0*/  UIADD3 UR8, UR8, 0x90, URZ ;  /* 0x0000009008087890 */ /* 0x000fcc000fffe03f */
[----:B------:R-:W-:-:S05]  /*2700*/  IMAD.U32 R8, RZ, RZ, UR8 ;  /* 0x00000008ff087e24 */ /* 0x000fca000f8e00ff */
[----:B------:R-:W-:-:S04]  /*2710*/  PRMT R8, R3, 0x654, R8 ;  /* 0x0000065403087816 */ /* 0x000fc80000000008 */
[----:B------:R0:W-:Y:S03]  /*2720*/  SYNCS.ARRIVE.TRANS64.RED.A1T0 RZ, [R8+URZ], RZ ;  /* 0x000000ff08ff79a7 */ /* 0x0001e6000810043f */
.L_x_37:
[----:B------:R-:W-:Y:S05]  /*2730*/  BSYNC B0 ;  /* 0x0000000000007941 */ /* 0x000fea0003800000 */
.L_x_36:
[----:B------:R-:W-:Y:S05]  /*2740*/  @P1 BRA `(.L_x_34) ;  /* 0x0000000000041947 */ /* 0x000fea0003800000 */
[----:B------:R-:W-:Y:S01]  /*2750*/  BPT.TRAP 0x1 ;  /* 0x000000040000795c */ /* 0x000fe20000300000 */
.L_x_34:
[----:B------:R-:W1:Y:S01]  /*2760*/  LDC R24, c[0x0][0x288] ;  /* 0x0000a200ff187b82 */ /* 0x000e620000000800 */
[C---:B------:R-:W-:Y:S01]  /*2770*/  LOP3.LUT R14, R0.reuse, 0x3, RZ, 0xc0, !PT ;  /* 0x00000003000e7812 */ /* 0x040fe200078ec0ff */
[----:B------:R-:W-:Y:S01]  /*2780*/  IMAD.SHL.U32 R25, R15, 0x40, RZ ;  /* 0x000000400f197824 */ /* 0x000fe200078e00ff */
[--C-:B0-----:R-:W-:Y:S01]  /*2790*/  SHF.R.U32.HI R8, RZ, 0x2, R0.reuse ;  /* 0x00000002ff087819 */ /* 0x101fe20000011600 */
[----:B------:R-:W-:Y:S01]  /*27a0*/  UIADD3 UR5, UR9, UR5, URZ ;  /* 0x0000000509057290 */ /* 0x000fe2000fffe03f */
[----:B------:R-:W-:Y:S01]  /*27b0*/  LOP3.LUT R10, R0, 0x60, RZ, 0xc0, !PT ;  /* 0x00000060000a7812 */ /* 0x000fe200078ec0ff */
[----:B------:R-:W-:Y:S01]  /*27c0*/  ULDC UR12, c[0x0][0x284] ;  /* 0x0000a100000c7ab9 */ /* 0x000fe20000000800 */
[----:B------:R-:W-:Y:S01]  /*27d0*/  SHF.R.U32.HI R11, RZ, 0x7, R0 ;  /* 0x00000007ff0b7819 */ /* 0x000fe20000011600 */
[----:B------:R-:W-:Y:S01]  /*27e0*/  UISETP.GT.U32.AND UP0, UPT, UR5, 0x11, UPT ;  /* 0x000000110500788c */ /* 0x000fe2000bf04070 */
[----:B------:R-:W-:Y:S01]  /*27f0*/  LOP3.LUT R9, R8, 0x7, RZ, 0xc0, !PT ;  /* 0x0000000708097812 */ /* 0x000fe200078ec0ff */
[----:B------:R-:W-:Y:S01]  /*2800*/  UISETP.GE.U32.AND UP1, UPT, UR9, 0x12, UPT ;  /* 0x000000120900788c */ /* 0x000fe2000bf26070 */
[----:B------:R-:W-:Y:S01]  /*2810*/  SHF.R.U32.HI R10, RZ, 0x1, R10 ;  /* 0x00000001ff0a7819 */ /* 0x000fe2000001160a */
[----:B------:R-:W-:Y:S01]  /*2820*/  UISETP.LT.U32.AND UP0, UPT, UR9, 0x12, UP0 ;  /* 0x000000120900788c */ /* 0x000fe20008701070 */
[----:B------:R-:W-:Y:S01]  /*2830*/  LOP3.LUT R8, R11, 0x1, RZ, 0xc0, !PT ;  /* 0x000000010b087812 */ /* 0x000fe200078ec0ff */
[----:B------:R-:W-:Y:S01]  /*2840*/  ULDC.64 UR10, c[0x0][0x5d0] ;  /* 0x00017400000a7ab9 */ /* 0x000fe20000000a00 */
[----:B------:R-:W-:Y:S01]  /*2850*/  IADD3 R27, RZ, -R10, -R9 ;  /* 0x8000000aff1b7210 */ /* 0x000fe20007ffe809 */
[----:B------:R-:W-:Y:S01]  /*2860*/  UIMAD.WIDE.U32 UR6, UR5, 0x38e38e39, URZ ;  /* 0x38e38e39050678a5 */ /* 0x000fe2000f8e003f */
[----:B------:R-:W-:Y:S01]  /*2870*/  SHF.R.S32.HI R32, RZ, 0x1f, R73 ;  /* 0x0000001fff207819 */ /* 0x000fe20000011449 */
[----:B------:R-:W-:Y:S01]  /*2880*/  USEL UR8, URZ, 0x1, !UP0 ;  /* 0x000000013f087887 */ /* 0x000fe2000c000000 */
[C---:B------:R-:W-:Y:S01]  /*2890*/  IMAD.SHL.U32 R26, R8.reuse, 0x40, RZ ;  /* 0x00000040081a7824 */ /* 0x040fe200078e00ff */
[----:B------:R-:W-:Y:S01]  /*28a0*/  USHF.R.U32.HI UR6, URZ, 0x2, UR7 ;  /* 0x000000023f067899 */ /* 0x000fe20008011607 */
[----:B------:R-:W-:Y:S01]  /*28b0*/  IMAD R27, R8, -0x40, R27 ;  /* 0xffffffc0081b7824 */ /* 0x000fe200078e021b */
[----:B------:R-:W-:Y:S01]  /*28c0*/  ULOP3.LUT UR4, UR4, UR8, URZ, 0x3c, !UPT ;  /* 0x0000000804047292 */ /* 0x000fe2000f8e3c3f */
[----:B------:R-:W-:Y:S01]  /*28d0*/  IMAD R8, R32, UR10, RZ ;  /* 0x0000000a20087c24 */ /* 0x000fe2000f8e02ff */
[----:B-1----:R-:W-:Y:S01]  /*28e0*/  ISETP.GE.AND P0, PT, R25, R24, PT ;  /* 0x000000181900720c */ /* 0x002fe20003f06270 */
[----:B------:R-:W-:Y:S01]  /*28f0*/  IMAD R28, R14, -0x2, R24 ;  /* 0xfffffffe0e1c7824 */ /* 0x000fe200078e0218 */
[----:B------:R-:W-:Y:S01]  /*2900*/  LOP3.LUT R11, R26, 0x40, R9, 0xe2, !PT ;  /* 0x000000401a0b7812 */ /* 0x000fe200078ee209 */
[C---:B------:R-:W-:Y:S01]  /*2910*/  IMAD.SHL.U32 R24, R71.reuse, 0x80, RZ ;  /* 0x0000008047187824 */ /* 0x040fe200078e00ff */
[----:B------:R-:W-:Y:S01]  /*2920*/  UIMAD UR5, UR6, -0x12, UR5 ;  /* 0xffffffee060578a4 */ /* 0x000fe2000f8e0205 */
[----:B------:R-:W-:Y:S01]  /*2930*/  IMAD.SHL.U32 R14, R0, 0x2, RZ ;  /* 0x00000002000e7824 */ /* 0x000fe200078e00ff */
[----:B------:R-:W-:Y:S01]  /*2940*/  @UP1 ULOP3.LUT UR4, UR4, 0x1, UR6, 0x78, !UPT ;  /* 0x0000000104041892 */ /* 0x000fe2000f8e7806 */
[----:B------:R-:W-:Y:S01]  /*2950*/  IMAD.WIDE R30, R71, 0x80, RZ ;  /* 0x00000080471e7825 */ /* 0x000fe200078e02ff */
[----:B------:R-:W-:-:S02]  /*2960*/  ISETP.GE.OR P0, PT, R24, UR12, P0 ;  /* 0x0000000c18007c0c */ /* 0x000fc40008706670 */
[----:B------:R-:W-:Y:S01]  /*2970*/  LOP3.LUT R14, R25, 0x6, R14, 0xf8, !PT ;  /* 0x00000006190e7812 */ /* 0x000fe200078ef80e */
[C---:B------:R-:W-:Y:S01]  /*2980*/  IMAD R29, R73.reuse, UR11, R8 ;  /* 0x0000000b491d7c24 */ /* 0x040fe2000f8e0208 */
[----:B------:R-:W-:Y:S01]  /*2990*/  IADD3 R27, -R24, UR12, R27 ;  /* 0x0000000c181b7c10 */ /* 0x000fe2000fffe11b */
[----:B------:R-:W-:Y:S01]  /*29a0*/  IMAD.IADD R28, R28, 0x1, -R25 ;  /* 0x000000011c1c7824 */ /* 0x000fe200078e0a19 */
[----:B------:R-:W-:Y:S01]  /*29b0*/  SHF.R.S32.HI R15, RZ, 0x1f, R14 ;  /* 0x0000001fff0f7819 */ /* 0x000fe2000001140e */
[----:B------:R-:W-:Y:S01]  /*29c0*/  IMAD.MOV.U32 R26, RZ, RZ, -0x1 ;  /* 0xffffffffff1a7424 */ /* 0x000fe200078e00ff */
[----:B------:R-:W-:Y:S01]  /*29d0*/  LOP3.LUT R33, R30, R11, R10, 0xfe, !PT ;  /* 0x0000000b1e217212 */ /* 0x000fe200078efe0a */
[----:B------:R-:W-:-:S04]  /*29e0*/  IMAD.WIDE.U32 R8, R73, UR10, R14 ;  /* 0x0000000a49087c25 */ /* 0x000fc8000f8e000e */
[----:B------:R-:W-:Y:S01]  /*29f0*/  IMAD.IADD R9, R9, 0x1, R29 ;  /* 0x0000000109097824 */ /* 0x000fe200078e021d */
[----:B------:R-:W-:Y:S06]  /*2a00*/  @P0 BRA `(.L_x_38) ;  /* 0x0000002400940947 */ /* 0x000fec0003800000 */
[----:B------:R-:W0:Y:S01]  /*2a10*/  LDC.64 R24, c[0x0][0x5c8] ;  /* 0x00017200ff187b82 */ /* 0x000e220000000a00 */
[----:B------:R-:W-:Y:S01]  /*2a20*/  ULDC.64 UR6, c[0x0][0x5c0] ;  /* 0x0001700000067ab9 */ /* 0x000fe20000000a00 */
[----:B------:R-:W-:Y:S01]  /*2a30*/  BSSY B0, `(.L_x_38) ;  /* 0x0000262000007945 */ /* 0x000fe20003800000 */
[-C--:B0-----:R-:W-:Y:S02]  /*2a40*/  IMAD R10, R31, R24.reuse, RZ ;  /* 0x000000181f0a7224 */ /* 0x081fe400078e02ff */
[----:B------:R-:W-:-:S04]  /*2a50*/  IMAD.WIDE.U32 R8, R33, R24, R8 ;  /* 0x0000001821087225 */ /* 0x000fc800078e0008 */
[----:B------:R-:W-:Y:S01]  /*2a60*/  IMAD R11, R33, R25, R10 ;  /* 0x00000019210b7224 */ /* 0x000fe200078e020a */
[----:B------:R-:W-:Y:S02]  /*2a70*/  LEA R10, P0, R24, R8, 0x3 ;  /* 0x00000008180a7211 */ /* 0x000fe400078018ff */
[----:B------:R-:W-:Y:S01]  /*2a80*/  IADD3 R8, P1, R8, UR6, RZ ;  /* 0x0000000608087c10 */ /* 0x000fe2000ff3e0ff */
[----:B------:R-:W-:Y:S01]  /*2a90*/  IMAD.IADD R9, R9, 0x1, R11 ;  /* 0x0000000109097824 */ /* 0x000fe200078e020b */
[----:B------:R-:W-:-:S04]  /*2aa0*/  IADD3 R10, P2, R10, UR6, RZ ;  /* 0x000000060a0a7c10 */ /* 0x000fc8000ff5e0ff */
[----:B------:R-:W-:Y:S02]  /*2ab0*/  LEA.HI.X R11, R24, R9, R25, 0x3, P0 ;  /* 0x00000009180b7211 */ /* 0x000fe400000f1c19 */
[----:B----45:R-:W-:Y:S02]  /*2ac0*/  FSETP.NEU.AND P0, PT, R12, RZ, PT ;  /* 0x000000ff0c00720b */ /* 0x030fe40003f0d000 */
[----:B------:R-:W-:Y:S02]  /*2ad0*/  IADD3.X R9, R9, UR7, RZ, P1, !PT ;  /* 0x0000000709097c10 */ /* 0x000fe40008ffe4ff */
[----:B------:R-:W-:-:S09]  /*2ae0*/  IADD3.X R11, R11, UR7, RZ, P2, !PT ;  /* 0x000000070b0b7c10 */ /* 0x000fd200097fe4ff */
[----:B------:R-:W-:Y:S05]  /*2af0*/  @!P0 BRA `(.L_x_39) ;  /* 0x0000001c00148947 */ /* 0x000fea0003800000 */
[----:B------:R-:W-:Y:S01]  /*2b00*/  ULDC.64 UR6, c[0x0][0x5b8] ;  /* 0x00016e0000067ab9 */ /* 0x000fe20000000a00 */
[----:B------:R-:W-:Y:S01]  /*2b10*/  ISETP.GE.AND P0, PT, R28, 0x1, PT ;  /* 0x000000011c00780c */ /* 0x000fe20003f06270 */
[----:B------:R-:W-:Y:S01]  /*2b20*/  IMAD R32, R32, UR6, RZ ;  /* 0x0000000620207c24 */ /* 0x000fe2000f8e02ff */
[----:B------:R-:W-:Y:S01]  /*2b30*/  ULDC.64 UR10, c[0x0][0x5a8] ;  /* 0x00016a00000a7ab9 */ /* 0x000fe20000000a00 */
[----:B------:R-:W-:Y:S01]  /*2b40*/  IMAD.WIDE.U32 R24, R73, UR6, R14 ;  /* 0x0000000649187c25 */ /* 0x000fe2000f8e000e */
[----:B------:R-:W-:Y:S01]  /*2b50*/  ISETP.LT.OR P3, PT, R27, 0x1, !P0 ;  /* 0x000000011b00780c */ /* 0x000fe20004761670 */
[----:B------:R-:W-:Y:S02]  /*2b60*/  BSSY B1, `(.L_x_40) ;  /* 0x000000c000017945 */ /* 0x000fe40003800000 */
[----:B------:R-:W-:Y:S01]  /*2b70*/  IMAD R73, R73, UR7, R32 ;  /* 0x0000000749497c24 */ /* 0x000fe2000f8e0220 */
[----:B------:R-:W-:Y:S02]  /*2b80*/  ULDC.64 UR6, c[0x0][0x5b0] ;  /* 0x00016c0000067ab9 */ /* 0x000fe40000000a00 */
[----:B------:R-:W-:-:S02]  /*2b90*/  IMAD R29, R31, UR6, RZ ;  /* 0x000000061f1d7c24 */ /* 0x000fc4000f8e02ff */
[----:B------:R-:W-:Y:S02]  /*2ba0*/  IMAD.IADD R25, R25, 0x1, R73 ;  /* 0x0000000119197824 */ /* 0x000fe400078e0249 */
[C---:B------:R-:W-:Y:S02]  /*2bb0*/  IMAD R29, R33.reuse, UR7, R29 ;  /* 0x00000007211d7c24 */ /* 0x040fe4000f8e021d */
[----:B------:R-:W-:-:S03]  /*2bc0*/  IMAD.WIDE.U32 R14, R33, UR6, R24 ;  /* 0x00000006210e7c25 */ /* 0x000fc6000f8e0018 */
[----:B------:R-:W-:-:S04]  /*2bd0*/  IADD3 R14, P1, R14, UR10, RZ ;  /* 0x0000000a0e0e7c10 */ /* 0x000fc8000ff3e0ff */
[--C-:B------:R-:W-:Y:S02]  /*2be0*/  IADD3.X R15, R15, UR11, R29.reuse, P1, !PT ;  /* 0x0000000b0f0f7c10 */ /* 0x100fe40008ffe41d */
[----:B------:R-:W-:Y:S01]  /*2bf0*/  PRMT R29, RZ, 0x7610, R29 ;  /* 0x00007610ff1d7816 */ /* 0x000fe2000000001d */
[----:B------:R-:W-:Y:S06]  /*2c00*/  @P3 BRA `(.L_x_41) ;  /* 0x0000000000043947 */ /* 0x000fec0003800000 */
[----:B------:R0:W5:Y:S02]  /*2c10*/  LDG.E.U8 R29, desc[UR16][R14.64] ;  /* 0x000000100e1d7981 */ /* 0x000164000c1e1100 */
.L_x_41:
[----:B------:R-:W-:Y:S05]  /*2c20*/  BSYNC B1 ;  /* 0x0000000000017941 */ /* 0x000fea0003800000 */
.L_x_40:
[----:B-----5:R-:W-:Y:S01]  /*2c30*/  LOP3.LUT R29, R29, 0xff, RZ, 0xc0, !PT ;  /* 0x000000ff1d1d7812 */ /* 0x020fe200078ec0ff */
[----:B------:R-:W-:Y:S01]  /*2c40*/  BSSY B1, `(.L_x_42) ;  /* 0x000000c000017945 */ /* 0x000fe20003800000 */
[----:B------:R-:W-:Y:S02]  /*2c50*/  ISETP.GE.AND P1, PT, R28, 0x2, PT ;  /* 0x000000021c00780c */ /* 0x000fe40003f26270 */
[----:B------:R-:W-:Y:S02]  /*2c60*/  F2FP.F16.E4M3.UNPACK_B R29, R29 ;  /* 0x0000001dff1d723e */ /* 0x000fe400020006ff */
[----:B------:R-:W-:-:S03]  /*2c70*/  ISETP.LT.OR P2, PT, R27, 0x1, !P1 ;  /* 0x000000011b00780c */ /* 0x000fc60004f41670 */
[----:B------:R-:W-:-:S05]  /*2c80*/  HADD2.F32 R29, -RZ, R29.H0_H0 ;  /* 0x2000001dff1d7230 */ /* 0x000fca0000004100 */
[----:B------:R-:W-:Y:S01]  /*2c90*/  FMUL R32, R29, R12 ;  /* 0x0000000c1d207220 */ /* 0x000fe20000400000 */
[----:B------:R-:W-:-:S03]  /*2ca0*/  PRMT R29, RZ, 0x7610, R29 ;  /* 0x00007610ff1d7816 */ /* 0x000fc6000000001d */
[----:B--2---:R-:W-:-:S05]  /*2cb0*/  FFMA R32, R79, R7, R32 ;  /* 0x000000074f207223 */ /* 0x004fca0000000020 */
[----:B------:R-:W-:-:S05]  /*2cc0*/  F2FP.SATFINITE.E4M3.F32.PACK_AB_MERGE_C R35, RZ, R32, RZ ;  /* 0x00000020ff23723e */ /* 0x000fca00048070ff */
[----:B------:R1:W-:Y:S01]  /*2cd0*/  @!P3 STG.E.U8 desc[UR16][R8.64], R35 ;  /* 0x000000230800b986 */ /* 0x0003e2000c101110 */
[----:B------:R-:W-:Y:S05]  /*2ce0*/  @P2 BRA `(.L_x_43) ;  /* 0x0000000000042947 */ /* 0x000fea0003800000 */
[----:B------:R2:W5:Y:S02]  /*2cf0*/  LDG.E.U8 R29, desc[UR16][R14.64+0x1] ;  /* 0x000001100e1d7981 */ /* 0x000564000c1e1100 */
.L_x_43:
[----:B------:R-:W-:Y:S05]  /*2d00*/  BSYNC B1 ;  /* 0x0000000000017941 */ /* 0x000fea0003800000 */
.L_x_42:
[----:B-----5:R-:W-:Y:S01]  /*2d10*/  LOP3.LUT R29, R29, 0xff, RZ, 0xc0, !PT ;  /* 0x000000ff1d1d7812 */ /* 0x020fe200078ec0ff */
[----:B------:R-:W-:Y:S01]  /*2d20*/  BSSY B1, `(.L_x_44) ;  /* 0x0000012000017945 */ /* 0x000fe20003800000 */
[----:B------:R-:W-:Y:S02]  /*2d30*/  IADD3 R33, P3, R33, 0x8, RZ ;  /* 0x0000000821217810 */ /* 0x000fe40007f7e0ff */
[----:B------:R-:W-:Y:S02]  /*2d40*/  F2FP.F16.E4M3.UNPACK_B R29, R29 ;  /* 0x0000001dff1d723e */ /* 0x000fe400020006ff */
[----:B------:R-:W-:Y:S01]  /*2d50*/  ISETP.LT.OR P0, PT, R27, 0x9, !P0 ;  /* 0x000000091b00780c */ /* 0x000fe20004701670 */
[----:B------:R-:W-:Y:S02]  /*2d60*/  IMAD.X R30, RZ, RZ, R31, P3 ;  /* 0x000000ffff1e7224 */ /* 0x000fe400018e061f */
[----:B------:R-:W-:Y:S02]  /*2d70*/  HADD2.F32 R29, -RZ, R29.H0_H0 ;  /* 0x2000001dff1d7230 */ /* 0x000fe40000004100 */
[----:B------:R-:W-:-:S02]  /*2d80*/  IMAD R30, R30, UR6, RZ ;  /* 0x000000061e1e7c24 */ /* 0x000fc4000f8e02ff */
[----:B------:R-:W-:-:S04]  /*2d90*/  IMAD.WIDE.U32 R24, R33, UR6, R24 ;  /* 0x0000000621187c25 */ /* 0x000fc8000f8e0018 */
[----:B------:R-:W-:Y:S01]  /*2da0*/  FMUL R29, R29, R12 ;  /* 0x0000000c1d1d7220 */ /* 0x000fe20000400000 */
[----:B------:R-:W-:-:S03]  /*2db0*/  IMAD R33, R33, UR7, R30 ;  /* 0x0000000721217c24 */ /* 0x000fc6000f8e021e */
[----:B------:R-:W-:Y:S01]  /*2dc0*/  FFMA R29, R80, R7, R29 ;  /* 0x00000007501d7223 */ /* 0x000fe2000000001d */
[----:B------:R-:W-:-:S04]  /*2dd0*/  IADD3 R24, P3, R24, UR10, RZ ;  /* 0x0000000a18187c10 */ /* 0x000fc8000ff7e0ff */
[----:B------:R-:W-:Y:S02]  /*2de0*/  F2FP.SATFINITE.E4M3.F32.PACK_AB_MERGE_C R31, RZ, R29, RZ ;  /* 0x0000001dff1f723e */ /* 0x000fe400048070ff */
[----:B------:R-:W-:Y:S02]  /*2df0*/  IADD3.X R25, R25, UR11, R33, P3, !PT ;  /* 0x0000000b19197c10 */ /* 0x000fe40009ffe421 */
[----:B------:R-:W-:Y:S01]  /*2e00*/  PRMT R29, RZ, 0x7610, R29 ;  /* 0x00007610ff1d7816 */ /* 0x000fe2000000001d */
[----:B------:R3:W-:Y:S01]  /*2e10*/  @!P2 STG.E.U8 desc[UR16][R8.64+0x1], R31 ;  /* 0x0000011f0800a986 */ /* 0x0007e2000c101110 */
[----:B------:R-:W-:Y:S05]  /*2e20*/  @P0 BRA `(.L_x_45) ;  /* 0x0000000000040947 */ /* 0x000fea0003800000 */
[----:B------:R4:W5:Y:S02]  /*2e30*/  LDG.E.U8 R29, desc[UR16][R24.64] ;  /* 0x00000010181d7981 */ /* 0x000964000c1e1100 */
.L_x_45:
[----:B------:R-:W-:Y:S05]  /*2e40*/  BSYNC B1 ;  /* 0x0000000000017941 */ /* 0x000fea0003800000 */
.L_x_44:
[----:B-----5:R-:W-:Y:S01]  /*2e50*/  LOP3.LUT R29, R29, 0xff, RZ, 0xc0, !PT ;  /* 0x000000ff1d1d7812 */ /* 0x020fe200078ec0ff */
[----:B------:R-:W-:Y:S01]  /*2e60*/  BSSY B1, `(.L_x_46) ;  /* 0x000000b000017945 */ /* 0x000fe20003800000 */
[----:B------:R-:W-:Y:S02]  /*2e70*/  ISETP.LT.OR P1, PT, R27, 0x9, !P1 ;  /* 0x000000091b00780c */ /* 0x000fe40004f21670 */
[----:B------:R-:W-:-:S05]  /*2e80*/  F2FP.F16.E4M3.UNPACK_B R29, R29 ;  /* 0x0000001dff1d723e */ /* 0x000fca00020006ff */
[----:B------:R-:W-:-:S05]  /*2e90*/  HADD2.F32 R29, -RZ, R29.H0_H0 ;  /* 0x2000001dff1d7230 */ /* 0x000fca0000004100 */
[----:B------:R-:W-:Y:S01]  /*2ea0*/  FMUL R30, R29, R12 ;  /* 0x0000000c1d1e7220 */ /* 0x000fe20000400000 */
[----:B------:R-:W-:-:S03]  /*2eb0*/  PRMT R29, RZ, 0x7610, R29 ;  /* 0x00007610ff1d7816 */ /* 0x000fc6000000001d */
[----:B------:R-:W-:-:S05]  /*2ec0*/  FFMA R30, R77, R7, R30 ;  /* 0x000000074d1e7223 */ /* 0x000fca000000001e */
[----:B---3--:R-:W-:-:S05]  /*2ed0*/  F2FP.SATFINITE.E4M3.F32.PACK_AB_MERGE_C R31, RZ, R30, RZ ;  /* 0x0000001eff1f723e */ /* 0x008fca00048070ff */
[----:B------:R3:W-:Y:S01]  /*2ee0*/  @!P0 STG.E.U8 desc[UR16][R10.64], R31 ;  /* 0x0000001f0a008986 */ /* 0x0007e2000c101110 */
[----:B------:R-:W-:Y:S05]  /*2ef0*/  @P1 BRA `(.L_x_47) ;  /* 0x0000000000041947 */ /* 0x000fea0003800000 */
[----:B------:R0:W5:Y:S02]  /*2f00*/  LDG.E.U8 R29, desc[UR16][R24.64+0x1] ;  /* 0x00000110181d7981 */ /* 0x000164000c1e1100 */
.L_x_47:
[----:B------:R-:W-:Y:S05]  /*2f10*/  BSYNC B1 ;  /* 0x0000000000017941 */ /* 0x000fea0003800000 */
.L_x_46:
[----:B-----5:R-:W-:Y:S01]  /*2f20*/  LOP3.LUT R29, R29, 0xff, RZ, 0xc0, !PT ;  /* 0x000000ff1d1d7812 */ /* 0x020fe200078ec0ff */
[----:B------:R-:W-:Y:S01]  /*2f30*/  BSSY B1, `(.L_x_48) ;  /* 0x000000c000017945 */ /* 0x000fe20003800000 */
[----:B------:R-:W-:Y:S02]  /*2f40*/  ISETP.GE.AND P0, PT, R28, 0x9, PT ;  /* 0x000000091c00780c */ /* 0x000fe40003f06270 */
[----:B------:R-:W-:Y:S02]  /*2f50*/  F2FP.F16.E4M3.UNPACK_B R29, R29 ;  /* 0x0000001dff1d723e */ /* 0x000fe400020006ff */
[----:B------:R-:W-:-:S03]  /*2f60*/  ISETP.LT.OR P2, PT, R27, 0x1, !P0 ;  /* 0x000000011b00780c */ /* 0x000fc60004741670 */
[----:B------:R-:W-:-:S05]  /*2f70*/  HADD2.F32 R29, -RZ, R29.H0_H0 ;  /* 0x2000001dff1d7230 */ /* 0x000fca0000004100 */
[----:B------:R-:W-:-:S04]  /*2f80*/  FMUL R29, R29, R12 ;  /* 0x0000000c1d1d7220 */ /* 0x000fc80000400000 */
[----:B------:R-:W-:-:S05]  /*2f90*/  FFMA R29, R78, R7, R29 ;  /* 0x000000074e1d7223 */ /* 0x000fca000000001d */
[----:B---3--:R-:W-:Y:S02]  /*2fa0*/  F2FP.SATFINITE.E4M3.F32.PACK_AB_MERGE_C R31, RZ, R29, RZ ;  /* 0x0000001dff1f723e */ /* 0x008fe400048070ff */
[----:B------:R-:W-:-:S03]  /*2fb0*/  PRMT R29, RZ, 0x7610, R29 ;  /* 0x00007610ff1d7816 */ /* 0x000fc6000000001d */
[----:B------:R3:W-:Y:S01]  /*2fc0*/  @!P1 STG.E.U8 desc[UR16][R10.64+0x1], R31 ;  /* 0x0000011f0a009986 */ /* 0x0007e2000c101110 */
[----:B------:R-:W-:Y:S05]  /*2fd0*/  @P2 BRA `(.L_x_49) ;  /* 0x0000000000042947 */ /* 0x000fea0003800000 */
[----:B------:R0:W5:Y:S02]  /*2fe0*/  LDG.E.U8 R29, desc[UR16][R14.64+0x8] ;  /* 0x000008100e1d7981 */ /* 0x000164000c1e1100 */
.L_x_49:
[----:B------:R-:W-:Y:S05]  /*2ff0*/  BSYNC B1 ;  /* 0x0000000000017941 */ /* 0x000fea0003800000 */
.L_x_48:
        /* <DEDUP_REMOVED lines=13> */
.L_x_51:
[----:B------:R-:W-:Y:S05]  /*30d0*/  BSYNC B1 ;  /* 0x0000000000017941 */ /* 0x000fea0003800000 */
.L_x_50:
[----:B-----5:R-:W-:Y:S01]  /*30e0*/  LOP3.LUT R29, R29, 0xff, RZ, 0xc0, !PT ;  /* 0x000000ff1d1d7812 */ /* 0x020fe200078ec0ff */
[----:B------:R-:W-:Y:S01]  /*30f0*/  BSSY B1, `(.L_x_52) ;  /* 0x000000b000017945 */ /* 0x000fe20003800000 */
[----:B------:R-:W-:Y:S02]  /*3100*/  ISETP.LT.OR P0, PT, R27, 0x9, !P0 ;  /* 0x000000091b00780c */ /* 0x000fe40004701670 */
[----:B------:R-:W-:-:S05]  /*3110*/  F2FP.F16.E4M3.UNPACK_B R29, R29 ;  /* 0x0000001dff1d723e */ /* 0x000fca00020006ff */
        /* <DEDUP_REMOVED lines=8> */
.L_x_53:
[----:B------:R-:W-:Y:S05]  /*31a0*/  BSYNC B1 ;  /* 0x0000000000017941 */ /* 0x000fea0003800000 */
.L_x_52:
        /* <DEDUP_REMOVED lines=12> */
.L_x_55:
[----:B------:R-:W-:Y:S05]  /*3270*/  BSYNC B1 ;  /* 0x0000000000017941 */ /* 0x000fea0003800000 */
.L_x_54:
        /* <DEDUP_REMOVED lines=13> */
.L_x_57:
[----:B------:R-:W-:Y:S05]  /*3350*/  BSYNC B1 ;  /* 0x0000000000017941 */ /* 0x000fea0003800000 */
.L_x_56:
        /* <DEDUP_REMOVED lines=13> */
.L_x_59:
[----:B------:R-:W-:Y:S05]  /*3430*/  BSYNC B1 ;  /* 0x0000000000017941 */ /* 0x000fea0003800000 */
.L_x_58:
        /* <DEDUP_REMOVED lines=12> */
.L_x_61:
[----:B------:R-:W-:Y:S05]  /*3500*/  BSYNC B1 ;  /* 0x0000000000017941 */ /* 0x000fea0003800000 */
.L_x_60:
        /* <DEDUP_REMOVED lines=12> */
.L_x_63:
[----:B------:R-:W-:Y:S05]  /*35d0*/  BSYNC B1 ;  /* 0x0000000000017941 */ /* 0x000fea0003800000 */
.L_x_62:
        /* <DEDUP_REMOVED lines=13> */
.L_x_65:
[----:B------:R-:W-:Y:S05]  /*36b0*/  BSYNC B1 ;  /* 0x0000000000017941 */ /* 0x000fea0003800000 */
.L_x_64:
        /* <DEDUP_REMOVED lines=13> */
.L_x_67:
[----:B------:R-:W-:Y:S05]  /*3790*/  BSYNC B1 ;  /* 0x0000000000017941 */ /* 0x000fea0003800000 */
.L_x_66:
        /* <DEDUP_REMOVED lines=12> */
.L_x_69:
[----:B------:R-:W-:Y:S05]  /*3860*/  BSYNC B1 ;  /* 0x0000000000017941 */ /* 0x000fea0003800000 */
.L_x_68:
        /* <DEDUP_REMOVED lines=12> */
.L_x_71:
[----:B------:R-:W-:Y:S05]  /*3930*/  BSYNC B1 ;  /* 0x0000000000017941 */ /* 0x000fea0003800000 */
.L_x_70:
        /* <DEDUP_REMOVED lines=13> */
.L_x_73:
[----:B------:R-:W-:Y:S05]  /*3a10*/  BSYNC B1 ;  /* 0x0000000000017941 */ /* 0x000fea0003800000 */
.L_x_72:
        /* <DEDUP_REMOVED lines=13> */
.L_x_75:
[----:B------:R-:W-:Y:S05]  /*3af0*/  BSYNC B1 ;  /* 0x0000000000017941 */ /* 0x000fea0003800000 */
.L_x_74:
        /* <DEDUP_REMOVED lines=12> */
.L_x_77:
[----:B------:R-:W-:Y:S05]  /*3bc0*/  BSYNC B1 ;  /* 0x0000000000017941 */ /* 0x000fea0003800000 */
.L_x_76:
        /* <DEDUP_REMOVED lines=12> */
.L_x_79:
[----:B------:R-:W-:Y:S05]  /*3c90*/  BSYNC B1 ;  /* 0x0000000000017941 */ /* 0x000fea0003800000 */
.L_x_78:
        /* <DEDUP_REMOVED lines=13> */
.L_x_81:
[----:B------:R-:W-:Y:S05]  /*3d70*/  BSYNC B1 ;  /* 0x0000000000017941 */ /* 0x000fea0003800000 */
.L_x_80:
        /* <DEDUP_REMOVED lines=13> */
.L_x_83:
[----:B------:R-:W-:Y:S05]  /*3e50*/  BSYNC B1 ;  /* 0x0000000000017941 */ /* 0x000fea0003800000 */
.L_x_82:
        /* <DEDUP_REMOVED lines=12> */
.L_x_85:
[----:B------:R-:W-:Y:S05]  /*3f20*/  BSYNC B1 ;  /* 0x0000000000017941 */ /* 0x000fea0003800000 */
.L_x_84:
[----:B-----5:R-:W-:Y:S01]  /*3f30*/  LOP3.LUT R29, R29, 0xff, RZ, 0xc0, !PT ;  /* 0x000000ff1d1d7812 */ /* 0x020fe200078ec0ff */
[----:B------:R-:W-:Y:S01]  /*3f40*/  BSSY B1, `(.L_x_86) ;  /* 0x000000b000017945 */ /* 0x000fe20003800000 */
[----:B------:R-:W-:Y:S02]  /*3f50*/  ISETP.LT.OR P1, PT, R27, 0x9, !P1 ;  /* 0x000000091b00780c */ /* 0x000fe40004f21670 */
[----:B------:R-:W-:-:S05]  /*3f60*/  F2FP.F16.E4M3.UNPACK_B R29, R29 ;  /* 0x0000001dff1d723e */ /* 0x000fca00020006ff */
[----:B------:R-:W-:-:S05]  /*3f70*/  HADD2.F32 R29, -RZ, R29.H0_H0 ;  /* 0x2000001dff1d7230 */ /* 0x000fca0000004100 */
[----:B------:R-:W-:-:S04]  /*3f80*/  FMUL R30, R29, R12 ;  /* 0x0000000c1d1e7220 */ /* 0x000fc80000400000 */
[----:B------:R-:W-:Y:S01]  /*3f90*/  FFMA R30, R23, R7, R30 ;  /* 0x00000007171e7223 */ /* 0x000fe2000000001e */
[----:B------:R-:W-:-:S04]  /*3fa0*/  PRMT R23, RZ, 0x7610, R23 ;  /* 0x00007610ff177816 */ /* 0x000fc80000000017 */
[----:B------:R-:W-:-:S05]  /*3fb0*/  F2FP.SATFINITE.E4M3.F32.PACK_AB_MERGE_C R29, RZ, R30, RZ ;  /* 0x0000001eff1d723e */ /* 0x000fca00048070ff */
[----:B------:R0:W-:Y:S01]  /*3fc0*/  @!P0 STG.E.U8 desc[UR16][R10.64+0x28], R29 ;  /* 0x0000281d0a008986 */ /* 0x0001e2000c101110 */
[----:B------:R-:W-:Y:S05]  /*3fd0*/  @P1 BRA `(.L_x_87) ;  /* 0x0000000000041947 */ /* 0x000fea0003800000 */
[----:B------:R0:W5:Y:S02]  /*3fe0*/  LDG.E.U8 R23, desc[UR16][R24.64+0x29] ;  /* 0x0000291018177981 */ /* 0x000164000c1e1100 */
.L_x_87:
[----:B------:R-:W-:Y:S05]  /*3ff0*/  BSYNC B1 ;  /* 0x0000000000017941 */ /* 0x000fea0003800000 */
.L_x_86:
        /* <DEDUP_REMOVED lines=8> */
[----:B0-----:R-:W-:Y:S02]  /*4080*/  F2FP.SATFINITE.E4M3.F32.PACK_AB_MERGE_C R29, RZ, R23, RZ ;  /* 0x00000017ff1d723e */ /* 0x001fe400048070ff */
[----:B------:R-:W-:-:S03]  /*4090*/  PRMT R23, RZ, 0x7610, R23 ;  /* 0x00007610ff177816 */ /* 0x000fc60000000017 */
[----:B------:R0:W-:Y:S01]  /*40a0*/  @!P1 STG.E.U8 desc[UR16][R10.64+0x29], R29 ;  /* 0x0000291d0a009986 */ /* 0x0001e2000c101110 */
[----:B------:R-:W-:Y:S05]  /*40b0*/  @P2 BRA `(.L_x_89) ;  /* 0x0000000000042947 */ /* 0x000fea0003800000 */
[----:B------:R0:W5:Y:S02]  /*40c0*/  LDG.E.U8 R23, desc[UR16][R14.64+0x30] ;  /* 0x000030100e177981 */ /* 0x000164000c1e1100 */
.L_x_89:
[----:B------:R-:W-:Y:S05]  /*40d0*/  BSYNC B1 ;  /* 0x0000000000017941 */ /* 0x000fea0003800000 */
.L_x_88:
[----:B-----5:R-:W-:Y:S01]  /*40e0*/  LOP3.LUT R23, R23, 0xff, RZ, 0xc0, !PT ;  /* 0x000000ff17177812 */ /* 0x020fe200078ec0ff */
[----:B------:R-:W-:Y:S01]  /*40f0*/  BSSY B1, `(.L_x_90) ;  /* 0x000000c000017945 */ /* 0x000fe20003800000 */
[----:B------:R-:W-:Y:S02]  /*4100*/  ISETP.GE.AND P1, PT, R28, 0x32, PT ;  /* 0x000000321c00780c */ /* 0x000fe40003f26270 */
[----:B------:R-:W-:Y:S02]  /*4110*/  F2FP.F16.E4M3.UNPACK_B R23, R23 ;  /* 0x00000017ff17723e */ /* 0x000fe400020006ff */
[----:B------:R-:W-:-:S03]  /*4120*/  ISETP.LT.OR P3, PT, R27, 0x1, !P1 ;  /* 0x000000011b00780c */ /* 0x000fc60004f61670 */
        /* <DEDUP_REMOVED lines=8> */
.L_x_91:
[----:B------:R-:W-:Y:S05]  /*41b0*/  BSYNC B1 ;  /* 0x0000000000017941 */ /* 0x000fea0003800000 */
.L_x_90:
[----:B-----5:R-:W-:Y:S01]  /*41c0*/  LOP3.LUT R21, R21, 0xff, RZ, 0xc0, !PT ;  /* 0x000000ff15157812 */ /* 0x020fe200078ec0ff */
[----:B------:R-:W-:Y:S01]  /*41d0*/  BSSY B1, `(.L_x_92) ;  /* 0x000000b000017945 */ /* 0x000fe20003800000 */
[----:B------:R-:W-:Y:S02]  /*41e0*/  ISETP.LT.OR P0, PT, R27, 0x9, !P0 ;  /* 0x000000091b00780c */ /* 0x000fe40004701670 */
[----:B------:R-:W-:-:S05]  /*41f0*/  F2FP.F16.E4M3.UNPACK_B R21, R21 ;  /* 0x00000015ff15723e */ /* 0x000fca00020006ff */
        /* <DEDUP_REMOVED lines=8> */
.L_x_93:
[----:B------:R-:W-:Y:S05]  /*4280*/  BSYNC B1 ;  /* 0x0000000000017941 */ /* 0x000fea0003800000 */
.L_x_92:
        /* <DEDUP_REMOVED lines=12> */
.L_x_95:
[----:B------:R-:W-:Y:S05]  /*4350*/  BSYNC B1 ;  /* 0x0000000000017941 */ /* 0x000fea0003800000 */
.L_x_94:
        /* <DEDUP_REMOVED lines=13> */
.L_x_97:
[----:B------:R-:W-:Y:S05]  /*4430*/  BSYNC B1 ;  /* 0x0000000000017941 */ /* 0x000fea0003800000 */
.L_x_96:
        /* <DEDUP_REMOVED lines=13> */
.L_x_99:
[----:B------:R-:W-:Y:S05]  /*4510*/  BSYNC B1 ;  /* 0x0000000000017941 */ /* 0x000fea0003800000 */
.L_x_98:
[----:B-----5:R-:W-:Y:S01]  /*4520*/  LOP3.LUT R17, R17, 0xff, RZ, 0xc0, !PT ;  /* 0x000000ff11117812 */ /* 0x020fe200078ec0ff */
[----:B------:R-:W-:Y:S01]  /*4530*/  BSSY B1, `(.L_x_100) ;  /* 0x000000b000017945 */ /* 0x000fe20003800000 */
[----:B------:R-:W-:Y:S02]  /*4540*/  ISETP.LT.OR P0, PT, R27, 0x9, !P0 ;  /* 0x000000091b00780c */ /* 0x000fe40004701670 */
[----:B------:R-:W-:Y:S02]  /*4550*/  F2FP.F16.E4M3.UNPACK_B R17, R17 ;  /* 0x00000011ff11723e */ /* 0x000fe400020006ff */
[----:B0-2---:R-:W-:-:S03]  /*4560*/  PRMT R14, RZ, 0x7610, R14 ;  /* 0x00007610ff0e7816 */ /* 0x005fc6000000000e */
[----:B------:R-:W-:-:S05]  /*4570*/  HADD2.F32 R17, -RZ, R17.H0_H0 ;  /* 0x20000011ff117230 */ /* 0x000fca0000004100 */
[----:B------:R-:W-:-:S04]  /*4580*/  FMUL R17, R17, R12 ;  /* 0x0000000c11117220 */ /* 0x000fc80000400000 */
[----:B------:R-:W-:-:S05]  /*4590*/  FFMA R17, R18, R7, R17 ;  /* 0x0000000712117223 */ /* 0x000fca0000000011 */
[----:B------:R-:W-:-:S05]  /*45a0*/  F2FP.SATFINITE.E4M3.F32.PACK_AB_MERGE_C R17, RZ, R17, RZ ;  /* 0x00000011ff11723e */ /* 0x000fca00048070ff */
[----:B------:R0:W-:Y:S01]  /*45b0*/  @!P3 STG.E.U8 desc[UR16][R8.64+0x39], R17 ;  /* 0x000039110800b986 */ /* 0x0001e2000c101110 */
[----:B------:R-:W-:Y:S05]  /*45c0*/  @P0 BRA `(.L_x_101) ;  /* 0x0000000000040947 */ /* 0x000fea0003800000 */
[----:B------:R2:W5:Y:S02]  /*45d0*/  LDG.E.U8 R14, desc[UR16][R24.64+0x38] ;  /* 0x00003810180e7981 */ /* 0x000564000c1e1100 */
.L_x_101:
[----:B------:R-:W-:Y:S05]  /*45e0*/  BSYNC B1 ;  /* 0x0000000000017941 */ /* 0x000fea0003800000 */
.L_x_100:
[----:B-----5:R-:W-:Y:S01]  /*45f0*/  LOP3.LUT R14, R14, 0xff, RZ, 0xc0, !PT ;  /* 0x000000ff0e0e7812 */ /* 0x020fe200078ec0ff */
[----:B------:R-:W-:Y:S01]  /*4600*/  BSSY B1, `(.L_x_102) ;  /* 0x000000b000017945 */ /* 0x000fe20003800000 */
[----:B------:R-:W-:Y:S02]  /*4610*/  ISETP.LT.OR P1, PT, R27, 0x9, !P1 ;  /* 0x000000091b00780c */ /* 0x000fe40004f21670 */
[----:B------:R-:W-:-:S05]  /*4620*/  F2FP.F16.E4M3.UNPACK_B R14, R14 ;  /* 0x0000000eff0e723e */ /* 0x000fca00020006ff */
[----:B01-3--:R-:W-:-:S05]  /*4630*/  HADD2.F32 R9, -RZ, R14.H0_H0 ;  /* 0x2000000eff097230 */ /* 0x00bfca0000004100 */
[----:B------:R-:W-:-:S04]  /*4640*/  FMUL R8, R9, R12 ;  /* 0x0000000c09087220 */ /* 0x000fc80000400000 */
[----:B------:R-:W-:-:S05]  /*4650*/  FFMA R8, R13, R7, R8 ;  /* 0x000000070d087223 */ /* 0x000fca0000000008 */
[----:B------:R-:W-:Y:S02]  /*4660*/  F2FP.SATFINITE.E4M3.F32.PACK_AB_MERGE_C R9, RZ, R8, RZ ;  /* 0x00000008ff09723e */ /* 0x000fe400048070ff */
[----:B------:R-:W-:-:S03]  /*4670*/  PRMT R8, RZ, 0x7610, R8 ;  /* 0x00007610ff087816 */ /* 0x000fc60000000008 */
[----:B------:R0:W-:Y:S01]  /*4680*/  @!P0 STG.E.U8 desc[UR16][R10.64+0x38], R9 ;  /* 0x000038090a008986 */ /* 0x0001e2000c101110 */
[----:B------:R-:W-:Y:S05]  /*4690*/  @P1 BRA `(.L_x_103) ;  /* 0x0000000000041947 */ /* 0x000fea0003800000 */
[----:B------:R1:W5:Y:S02]  /*46a0*/  LDG.E.U8 R8, desc[UR16][R24.64+0x39] ;  /* 0x0000391018087981 */ /* 0x000364000c1e1100 */
.L_x_103:
[----:B------:R-:W-:Y:S05]  /*46b0*/  BSYNC B1 ;  /* 0x0000000000017941 */ /* 0x000fea0003800000 */
.L_x_102:
[----:B------:R-:W-:Y:S05]  /*46c0*/  @P1 BRA `(.L_x_104) ;  /* 0x0000000800601947 */ /* 0x000fea0003800000 */
[----:B-----5:R-:W-:-:S04]  /*46d0*/  LOP3.LUT R8, R8, 0xff, RZ, 0xc0, !PT ;  /* 0x000000ff08087812 */ /* 0x020fc800078ec0ff */
[----:B------:R-:W-:-:S05]  /*46e0*/  F2FP.F16.E4M3.UNPACK_B R8, R8 ;  /* 0x00000008ff08723e */ /* 0x000fca00020006ff */
[----:B0-----:R-:W-:-:S05]  /*46f0*/  HADD2.F32 R9, -RZ, R8.H0_H0 ;  /* 0x20000008ff097230 */ /* 0x001fca0000004100 */
[----:B------:R-:W-:-:S04]  /*4700*/  FMUL R9, R9, R12 ;  /* 0x0000000c09097220 */ /* 0x000fc80000400000 */
[----:B------:R-:W-:-:S05]  /*4710*/  FFMA R9, R16, R7, R9 ;  /* 0x0000000710097223 */ /* 0x000fca0000000009 */
[----:B------:R-:W-:-:S05]  /*4720*/  F2FP.SATFINITE.E4M3.F32.PACK_AB_MERGE_C R9, RZ, R9, RZ ;  /* 0x00000009ff09723e */ /* 0x000fca00048070ff */
[----:B------:R3:W-:Y:S01]  /*4730*/  STG.E.U8 desc[UR16][R10.64+0x39], R9 ;  /* 0x000039090a007986 */ /* 0x0007e2000c101110 */
[----:B------:R-:W-:Y:S05]  /*4740*/  BRA `(.L_x_104) ;  /* 0x0000000800407947 */ /* 0x000fea0003800000 */
.L_x_39:
[C---:B------:R-:W-:Y:S01]  /*4750*/  ISETP.GE.AND P3, PT, R28.reuse, 0x1, PT ;  /* 0x000000011c00780c */ /* 0x040fe20003f66270 */
[-C--:B--2---:R-:W-:Y:S01]  /*4760*/  FMUL R79, R79, R7.reuse ;  /* 0x000000074f4f7220 */ /* 0x084fe20000400000 */
[----:B------:R-:W-:Y:S01]  /*4770*/  ISETP.GE.AND P0, PT, R28, 0x2, PT ;  /* 0x000000021c00780c */ /* 0x000fe20003f06270 */
[-C--:B------:R-:W-:Y:S01]  /*4780*/  FMUL R80, R80, R7.reuse ;  /* 0x0000000750507220 */ /* 0x080fe20000400000 */
[----:B------:R-:W-:Y:S01]  /*4790*/  ISETP.LT.OR P1, PT, R27, 0x1, !P3 ;  /* 0x000000011b00780c */ /* 0x000fe20005f21670 */
[-C--:B------:R-:W-:Y:S01]  /*47a0*/  FMUL R77, R77, R7.reuse ;  /* 0x000000074d4d7220 */ /* 0x080fe20000400000 */
[C---:B------:R-:W-:Y:S01]  /*47b0*/  ISETP.LT.OR P2, PT, R27.reuse, 0x1, !P0 ;  /* 0x000000011b00780c */ /* 0x040fe20004741670 */
[-C--:B------:R-:W-:Y:S01]  /*47c0*/  FMUL R78, R78, R7.reuse ;  /* 0x000000074e4e7220 */ /* 0x080fe20000400000 */
[----:B------:R-:W-:Y:S01]  /*47d0*/  ISETP.LT.OR P3, PT, R27, 0x9, !P3 ;  /* 0x000000091b00780c */ /* 0x000fe20005f61670 */
[----:B------:R-:W-:Y:S01]  /*47e0*/  FMUL R75, R75, R7 ;  /* 0x000000074b4b7220 */ /* 0x000fe20000400000 */
[----:B------:R-:W-:Y:S01]  /*47f0*/  F2FP.SATFINITE.E4M3.F32.PACK_AB_MERGE_C R79, RZ, R79, RZ ;  /* 0x0000004fff4f723e */ /* 0x000fe200048070ff */
[-C--:B------:R-:W-:Y:S01]  /*4800*/  FMUL R76, R76, R7.reuse ;  /* 0x000000074c4c7220 */ /* 0x080fe20000400000 */
[----:B------:R-:W-:Y:S01]  /*4810*/  F2FP.SATFINITE.E4M3.F32.PACK_AB_MERGE_C R15, RZ, R80, RZ ;  /* 0x00000050ff0f723e */ /* 0x000fe200048070ff */
[----:B------:R-:W-:Y:S01]  /*4820*/  FMUL R74, R74, R7 ;  /* 0x000000074a4a7220 */ /* 0x000fe20000400000 */
[----:B------:R-:W-:Y:S01]  /*4830*/  F2FP.SATFINITE.E4M3.F32.PACK_AB_MERGE_C R77, RZ, R77, RZ ;  /* 0x0000004dff4d723e */ /* 0x000fe200048070ff */
[-C--:B------:R-:W-:Y:S01]  /*4840*/  FMUL R72, R72, R7.reuse ;  /* 0x0000000748487220 */ /* 0x080fe20000400000 */
[----:B------:R-:W-:Y:S01]  /*4850*/  ISETP.LT.OR P0, PT, R27, 0x9, !P0 ;  /* 0x000000091b00780c */ /* 0x000fe20004701670 */
[----:B------:R-:W-:Y:S01]  /*4860*/  @!P1 STG.E.U8 desc[UR16][R8.64], R79 ;  /* 0x0000004f08009986 */ /* 0x000fe2000c101110 */
[C---:B------:R-:W-:Y:S01]  /*4870*/  ISETP.GE.AND P1, PT, R28.reuse, 0x9, PT ;  /* 0x000000091c00780c */ /* 0x040fe20003f26270 */
[----:B------:R-:W-:Y:S01]  /*4880*/  FMUL R69, R69, R7 ;  /* 0x0000000745457220 */ /* 0x000fe20000400000 */
[----:B------:R-:W-:Y:S01]  /*4890*/  F2FP.SATFINITE.E4M3.F32.PACK_AB_MERGE_C R75, RZ, R75, RZ ;  /* 0x0000004bff4b723e */ /* 0x000fe200048070ff */
[----:B------:R0:W-:Y:S01]  /*48a0*/  @!P2 STG.E.U8 desc[UR16][R8.64+0x1], R15 ;  /* 0x0000010f0800a986 */ /* 0x0001e2000c101110 */
[----:B------:R-:W-:Y:S01]  /*48b0*/  ISETP.GE.AND P2, PT, R28, 0xa, PT ;  /* 0x0000000a1c00780c */ /* 0x000fe20003f46270 */
[-C--:B------:R-:W-:Y:S01]  /*48c0*/  FMUL R70, R70, R7.reuse ;  /* 0x0000000746467220 */ /* 0x080fe20000400000 */
[----:B------:R-:W-:Y:S01]  /*48d0*/  F2FP.SATFINITE.E4M3.F32.PACK_AB_MERGE_C R25, RZ, R76, RZ ;  /* 0x0000004cff19723e */ /* 0x000fe200048070ff */
[----:B------:R-:W-:Y:S01]  /*48e0*/  @!P3 STG.E.U8 desc[UR16][R10.64], R77 ;  /* 0x0000004d0a00b986 */ /* 0x000fe2000c101110 */
[C---:B------:R-:W-:Y:S01]  /*48f0*/  ISETP.LT.OR P3, PT, R27.reuse, 0x1, !P1 ;  /* 0x000000011b00780c */ /* 0x040fe20004f61670 */
[-C--:B------:R-:W-:Y:S01]  /*4900*/  FMUL R68, R68, R7.reuse ;  /* 0x0000000744447220 */ /* 0x080fe20000400000 */
[----:B------:R-:W-:Y:S01]  /*4910*/  ISETP.LT.OR P5, PT, R27, 0x1, !P2 ;  /* 0x000000011b00780c */ /* 0x000fe200057a1670 */
[-C--:B------:R-:W-:Y:S01]  /*4920*/  FMUL R67, R67, R7.reuse ;  /* 0x0000000743437220 */ /* 0x080fe20000400000 */
[----:B------:R-:W-:Y:S01]  /*4930*/  ISETP.LT.OR P1, PT, R27, 0x9, !P1 ;  /* 0x000000091b00780c */ /* 0x000fe20004f21670 */
[-C--:B------:R-:W-:Y:S01]  /*4940*/  FMUL R65, R65, R7.reuse ;  /* 0x0000000741417220 */ /* 0x080fe20000400000 */
[----:B------:R-:W-:Y:S01]  /*4950*/  F2FP.SATFINITE.E4M3.F32.PACK_AB_MERGE_C R29, RZ, R74, RZ ;  /* 0x0000004aff1d723e */ /* 0x000fe200048070ff */
[-C--:B------:R-:W-:Y:S01]  /*4960*/  FMUL R66, R66, R7.reuse ;  /* 0x0000000742427220 */ /* 0x080fe20000400000 */
[----:B0-----:R-:W-:Y:S01]  /*4970*/  F2FP.SATFINITE.E4M3.F32.PACK_AB_MERGE_C R15, RZ, R78, RZ ;  /* 0x0000004eff0f723e */ /* 0x001fe200048070ff */
[-C--:B------:R-:W-:Y:S01]  /*4980*/  FMUL R64, R64, R7.reuse ;  /* 0x0000000740407220 */ /* 0x080fe20000400000 */
[----:B------:R-:W-:Y:S01]  /*4990*/  ISETP.LT.OR P2, PT, R27, 0x9, !P2 ;  /* 0x000000091b00780c */ /* 0x000fe20005741670 */
[-C--:B------:R-:W-:Y:S01]  /*49a0*/  FMUL R63, R63, R7.reuse ;  /* 0x000000073f3f7220 */ /* 0x080fe20000400000 */
[----:B------:R-:W-:Y:S01]  /*49b0*/  F2FP.SATFINITE.E4M3.F32.PACK_AB_MERGE_C R31, RZ, R72, RZ ;  /* 0x00000048ff1f723e */ /* 0x000fe200048070ff */
[----:B------:R0:W-:Y:S01]  /*49c0*/  @!P0 STG.E.U8 desc[UR16][R10.64+0x1], R15 ;  /* 0x0000010f0a008986 */ /* 0x0001e2000c101110 */
[C---:B------:R-:W-:Y:S01]  /*49d0*/  ISETP.GE.AND P0, PT, R28.reuse, 0x11, PT ;  /* 0x000000111c00780c */ /* 0x040fe20003f06270 */
[----:B------:R-:W-:Y:S01]  /*49e0*/  FMUL R61, R61, R7 ;  /* 0x000000073d3d7220 */ /* 0x000fe20000400000 */
[----:B------:R-:W-:Y:S01]  /*49f0*/  F2FP.SATFINITE.E4M3.F32.PACK_AB_MERGE_C R69, RZ, R69, RZ ;  /* 0x00000045ff45723e */ /* 0x000fe200048070ff */
[----:B------:R-:W-:Y:S01]  /*4a00*/  @!P3 STG.E.U8 desc[UR16][R8.64+0x8], R75 ;  /* 0x0000084b0800b986 */ /* 0x000fe2000c101110 */
[----:B------:R-:W-:Y:S01]  /*4a10*/  ISETP.GE.AND P3, PT, R28, 0x12, PT ;  /* 0x000000121c00780c */ /* 0x000fe20003f66270 */
[----:B------:R-:W-:Y:S01]  /*4a20*/  FMUL R62, R62, R7 ;  /* 0x000000073e3e7220 */ /* 0x000fe20000400000 */
[----:B------:R-:W-:Y:S01]  /*4a30*/  F2FP.SATFINITE.E4M3.F32.PACK_AB_MERGE_C R67, RZ, R67, RZ ;  /* 0x00000043ff43723e */ /* 0x000fe200048070ff */
[----:B------:R1:W-:Y:S01]  /*4a40*/  @!P5 STG.E.U8 desc[UR16][R8.64+0x9], R25 ;  /* 0x000009190800d986 */ /* 0x0003e2000c101110 */
[----:B------:R-:W-:Y:S01]  /*4a50*/  ISETP.LT.OR P5, PT, R27, 0x1, !P3 ;  /* 0x000000011b00780c */ /* 0x000fe20005fa1670 */
[-C--:B------:R-:W-:Y:S01]  /*4a60*/  FMUL R59, R59, R7.reuse ;  /* 0x000000073b3b7220 */ /* 0x080fe20000400000 */
[C---:B------:R-:W-:Y:S01]  /*4a70*/  ISETP.LT.OR P3, PT, R27.reuse, 0x9, !P3 ;  /* 0x000000091b00780c */ /* 0x040fe20005f61670 */
[----:B------:R-:W-:Y:S01]  /*4a80*/  @!P1 STG.E.U8 desc[UR16][R10.64+0x8], R29 ;  /* 0x0000081d0a009986 */ /* 0x000fe2000c101110 */
[----:B------:R-:W-:Y:S01]  /*4a90*/  ISETP.LT.OR P1, PT, R27, 0x1, !P0 ;  /* 0x000000011b00780c */ /* 0x000fe20004721670 */
[-C--:B------:R-:W-:Y:S01]  /*4aa0*/  FMUL R60, R60, R7.reuse ;  /* 0x000000073c3c7220 */ /* 0x080fe20000400000 */
[----:B0-----:R-:W-:Y:S01]  /*4ab0*/  F2FP.SATFINITE.E4M3.F32.PACK_AB_MERGE_C R15, RZ, R70, RZ ;  /* 0x00000046ff0f723e */ /* 0x001fe200048070ff */
[----:B------:R-:W-:Y:S01]  /*4ac0*/  @!P2 STG.E.U8 desc[UR16][R10.64+0x9], R31 ;  /* 0x0000091f0a00a986 */ /* 0x000fe2000c101110 */
[----:B------:R-:W-:Y:S01]  /*4ad0*/  ISETP.GE.AND P2, PT, R28, 0x19, PT ;  /* 0x000000191c00780c */ /* 0x000fe20003f46270 */
[-C--:B------:R-:W-:Y:S01]  /*4ae0*/  FMUL R57, R57, R7.reuse ;  /* 0x0000000739397220 */ /* 0x080fe20000400000 */
[C---:B------:R-:W-:Y:S01]  /*4af0*/  ISETP.LT.OR P0, PT, R27.reuse, 0x9, !P0 ;  /* 0x000000091b00780c */ /* 0x040fe20004701670 */
[-C--:B------:R-:W-:Y:S01]  /*4b00*/  FMUL R58, R58, R7.reuse ;  /* 0x000000073a3a7220 */ /* 0x080fe20000400000 */
[----:B------:R-:W-:Y:S01]  /*4b10*/  ISETP.LT.OR P6, PT, R27, 0x1, !P2 ;  /* 0x000000011b00780c */ /* 0x000fe200057c1670 */
[----:B------:R0:W-:Y:S01]  /*4b20*/  @!P5 STG.E.U8 desc[UR16][R8.64+0x11], R15 ;  /* 0x0000110f0800d986 */ /* 0x0001e2000c101110 */
[----:B-1----:R-:W-:Y:S01]  /*4b30*/  F2FP.SATFINITE.E4M3.F32.PACK_AB_MERGE_C R25, RZ, R68, RZ ;  /* 0x00000044ff19723e */ /* 0x002fe200048070ff */
[----:B------:R-:W-:Y:S01]  /*4b40*/  FMUL R56, R56, R7 ;  /* 0x0000000738387220 */ /* 0x000fe20000400000 */
[----:B------:R-:W-:Y:S01]  /*4b50*/  F2FP.SATFINITE.E4M3.F32.PACK_AB_MERGE_C R65, RZ, R65, RZ ;  /* 0x00000041ff41723e */ /* 0x000fe200048070ff */
[----:B------:R-:W-:Y:S01]  /*4b60*/  @!P1 STG.E.U8 desc[UR16][R8.64+0x10], R69 ;  /* 0x0000104508009986 */ /* 0x000fe2000c101110 */
[----:B------:R-:W-:Y:S01]  /*4b70*/  ISETP.GE.AND P1, PT, R28, 0x1a, PT ;  /* 0x0000001a1c00780c */ /* 0x000fe20003f26270 */
[-C--:B------:R-:W-:Y:S01]  /*4b80*/  FMUL R23, R23, R7.reuse ;  /* 0x0000000717177220 */ /* 0x080fe20000400000 */
[C---:B------:R-:W-:Y:S01]  /*4b90*/  ISETP.LT.OR P2, PT, R27.reuse, 0x9, !P2 ;  /* 0x000000091b00780c */ /* 0x040fe20005741670 */
[----:B------:R1:W-:Y:S01]  /*4ba0*/  @!P3 STG.E.U8 desc[UR16][R10.64+0x11], R25 ;  /* 0x000011190a00b986 */ /* 0x0003e2000c101110 */
[----:B------:R-:W-:Y:S01]  /*4bb0*/  ISETP.LT.OR P5, PT, R27, 0x1, !P1 ;  /* 0x000000011b00780c */ /* 0x000fe20004fa1670 */
[-C--:B------:R-:W-:Y:S01]  /*4bc0*/  FMUL R21, R21, R7.reuse ;  /* 0x0000000715157220 */ /* 0x080fe20000400000 */
[----:B------:R-:W-:Y:S01]  /*4bd0*/  ISETP.LT.OR P3, PT, R27, 0x9, !P1 ;  /* 0x000000091b00780c */ /* 0x000fe20004f61670 */
[----:B------:R-:W-:Y:S01]  /*4be0*/  @!P0 STG.E.U8 desc[UR16][R10.64+0x10], R67 ;  /* 0x000010430a008986 */ /* 0x000fe2000c101110 */
[----:B0-----:R-:W-:Y:S01]  /*4bf0*/  F2FP.SATFINITE.E4M3.F32.PACK_AB_MERGE_C R15, RZ, R66, RZ ;  /* 0x00000042ff0f723e */ /* 0x001fe200048070ff */
[-C--:B------:R-:W-:Y:S01]  /*4c00*/  FMUL R22, R22, R7.reuse ;  /* 0x0000000716167220 */ /* 0x080fe20000400000 */
[C---:B------:R-:W-:Y:S01]  /*4c10*/  ISETP.GE.AND P0, PT, R28.reuse, 0x21, PT ;  /* 0x000000211c00780c */ /* 0x040fe20003f06270 */
[----:B------:R-:W-:Y:S01]  /*4c20*/  @!P6 STG.E.U8 desc[UR16][R8.64+0x18], R65 ;  /* 0x000018410800e986 */ /* 0x000fe2000c101110 */
[----:B------:R-:W-:Y:S01]  /*4c30*/  ISETP.GE.AND P1, PT, R28, 0x22, PT ;  /* 0x000000221c00780c */ /* 0x000fe20003f26270 */
[-C--:B------:R-:W-:Y:S01]  /*4c40*/  FMUL R19, R19, R7.reuse ;  /* 0x0000000713137220 */ /* 0x080fe20000400000 */
[C---:B------:R-:W-:Y:S01]  /*4c50*/  ISETP.LT.OR P6, PT, R27.reuse, 0x1, !P0 ;  /* 0x000000011b00780c */ /* 0x040fe200047c1670 */
[-C--:B------:R-:W-:Y:S01]  /*4c60*/  FMUL R20, R20, R7.reuse ;  /* 0x0000000714147220 */ /* 0x080fe20000400000 */
[----:B-1----:R-:W-:Y:S01]  /*4c70*/  F2FP.SATFINITE.E4M3.F32.PACK_AB_MERGE_C R25, RZ, R64, RZ ;  /* 0x00000040ff19723e */ /* 0x002fe200048070ff */
[----:B------:R0:W-:Y:S01]  /*4c80*/  @!P5 STG.E.U8 desc[UR16][R8.64+0x19], R15 ;  /* 0x0000190f0800d986 */ /* 0x0001e2000c101110 */
[----:B------:R-:W-:Y:S01]  /*4c90*/  ISETP.LT.OR P5, PT, R27, 0x1, !P1 ;  /* 0x000000011b00780c */ /* 0x000fe20004fa1670 */
[----:B------:R-:W-:Y:S01]  /*4ca0*/  FMUL R17, R17, R7 ;  /* 0x0000000711117220 */ /* 0x000fe20000400000 */
[----:B------:R-:W-:Y:S01]  /*4cb0*/  F2FP.SATFINITE.E4M3.F32.PACK_AB_MERGE_C R63, RZ, R63, RZ ;  /* 0x0000003fff3f723e */ /* 0x000fe200048070ff */
[----:B------:R1:W-:Y:S01]  /*4cc0*/  @!P3 STG.E.U8 desc[UR16][R10.64+0x19], R25 ;  /* 0x000019190a00b986 */ /* 0x0003e2000c101110 */
[----:B------:R-:W-:Y:S01]  /*4cd0*/  F2FP.SATFINITE.E4M3.F32.PACK_AB_MERGE_C R61, RZ, R61, RZ ;  /* 0x0000003dff3d723e */ /* 0x000fe200048070ff */
[-C--:B------:R-:W-:Y:S01]  /*4ce0*/  FMUL R18, R18, R7.reuse ;  /* 0x0000000712127220 */ /* 0x080fe20000400000 */
[----:B------:R-:W-:Y:S01]  /*4cf0*/  F2FP.SATFINITE.E4M3.F32.PACK_AB_MERGE_C R29, RZ, R62, RZ ;  /* 0x0000003eff1d723e */ /* 0x000fe200048070ff */
[----:B------:R-:W-:Y:S01]  /*4d00*/  @!P2 STG.E.U8 desc[UR16][R10.64+0x18], R63 ;  /* 0x0000183f0a00a986 */ /* 0x000fe2000c101110 */
[----:B------:R-:W-:Y:S01]  /*4d10*/  ISETP.LT.OR P3, PT, R27, 0x9, !P1 ;  /* 0x000000091b00780c */ /* 0x000fe20004f61670 */
[-C--:B------:R-:W-:Y:S01]  /*4d20*/  FMUL R13, R13, R7.reuse ;  /* 0x000000070d0d7220 */ /* 0x080fe20000400000 */
[----:B------:R-:W-:Y:S01]  /*4d30*/  ISETP.GE.AND P2, PT, R28, 0x29, PT ;  /* 0x000000291c00780c */ /* 0x000fe20003f46270 */
[----:B------:R-:W-:Y:S01]  /*4d40*/  @!P6 STG.E.U8 desc[UR16][R8.64+0x20], R61 ;  /* 0x0000203d0800e986 */ /* 0x000fe2000c101110 */
[C---:B------:R-:W-:Y:S01]  /*4d50*/  ISETP.LT.OR P0, PT, R27.reuse, 0x9, !P0 ;  /* 0x000000091b00780c */ /* 0x040fe20004701670 */
[----:B------:R-:W-:Y:S01]  /*4d60*/  FMUL R16, R16, R7 ;  /* 0x0000000710107220 */ /* 0x000fe20000400000 */
[----:B------:R-:W-:Y:S01]  /*4d70*/  ISETP.GE.AND P1, PT, R28, 0x2a, PT ;  /* 0x0000002a1c00780c */ /* 0x000fe20003f26270 */
[----:B------:R-:W-:Y:S01]  /*4d80*/  @!P5 STG.E.U8 desc[UR16][R8.64+0x21], R29 ;  /* 0x0000211d0800d986 */ /* 0x000fe2000c101110 */
[----:B------:R-:W-:-:S02]  /*4d90*/  ISETP.LT.OR P6, PT, R27, 0x1, !P2 ;  /* 0x000000011b00780c */ /* 0x000fc400057c1670 */
[C---:B------:R-:W-:Y:S02]  /*4da0*/  ISETP.LT.OR P5, PT, R27.reuse, 0x1, !P1 ;  /* 0x000000011b00780c */ /* 0x040fe40004fa1670 */
[----:B------:R-:W-:Y:S02]  /*4db0*/  F2FP.SATFINITE.E4M3.F32.PACK_AB_MERGE_C R59, RZ, R59, RZ ;  /* 0x0000003bff3b723e */ /* 0x000fe400048070ff */
[----:B0-----:R-:W-:Y:S02]  /*4dc0*/  F2FP.SATFINITE.E4M3.F32.PACK_AB_MERGE_C R15, RZ, R60, RZ ;  /* 0x0000003cff0f723e */ /* 0x001fe400048070ff */
[----:B------:R-:W-:Y:S01]  /*4dd0*/  F2FP.SATFINITE.E4M3.F32.PACK_AB_MERGE_C R57, RZ, R57, RZ ;  /* 0x00000039ff39723e */ /* 0x000fe200048070ff */
[----:B------:R-:W-:Y:S01]  /*4de0*/  @!P0 STG.E.U8 desc[UR16][R10.64+0x20], R59 ;  /* 0x0000203b0a008986 */ /* 0x000fe2000c101110 */
[----:B-1----:R-:W-:Y:S02]  /*4df0*/  F2FP.SATFINITE.E4M3.F32.PACK_AB_MERGE_C R25, RZ, R58, RZ ;  /* 0x0000003aff19723e */ /* 0x002fe400048070ff */
[C---:B------:R-:W-:Y:S01]  /*4e00*/  ISETP.LT.OR P1, PT, R27.reuse, 0x9, !P1 ;  /* 0x000000091b00780c */ /* 0x040fe20004f21670 */
[----:B------:R0:W-:Y:S01]  /*4e10*/  @!P3 STG.E.U8 desc[UR16][R10.64+0x21], R15 ;  /* 0x0000210f0a00b986 */ /* 0x0001e2000c101110 */
[----:B------:R-:W-:-:S02]  /*4e20*/  ISETP.LT.OR P2, PT, R27, 0x9, !P2 ;  /* 0x000000091b00780c */ /* 0x000fc40005741670 */
[C---:B------:R-:W-:Y:S01]  /*4e30*/  ISETP.GE.AND P3, PT, R28.reuse, 0x31, PT ;  /* 0x000000311c00780c */ /* 0x040fe20003f66270 */
[----:B------:R-:W-:Y:S01]  /*4e40*/  @!P6 STG.E.U8 desc[UR16][R8.64+0x28], R57 ;  /* 0x000028390800e986 */ /* 0x000fe2000c101110 */
[----:B------:R-:W-:Y:S02]  /*4e50*/  ISETP.GE.AND P0, PT, R28, 0x32, PT ;  /* 0x000000321c00780c */ /* 0x000fe40003f06270 */
[----:B------:R-:W-:Y:S01]  /*4e60*/  F2FP.SATFINITE.E4M3.F32.PACK_AB_MERGE_C R23, RZ, R23, RZ ;  /* 0x00000017ff17723e */ /* 0x000fe200048070ff */
[----:B------:R1:W-:Y:S01]  /*4e70*/  @!P5 STG.E.U8 desc[UR16][R8.64+0x29], R25 ;  /* 0x000029190800d986 */ /* 0x0003e2000c101110 */
[C---:B------:R-:W-:Y:S02]  /*4e80*/  ISETP.LT.OR P5, PT, R27.reuse, 0x1, !P3 ;  /* 0x000000011b00780c */ /* 0x040fe40005fa1670 */
[----:B------:R-:W-:Y:S02]  /*4e90*/  ISETP.LT.OR P6, PT, R27, 0x1, !P0 ;  /* 0x000000011b00780c */ /* 0x000fe400047c1670 */
[----:B0-----:R-:W-:Y:S01]  /*4ea0*/  F2FP.SATFINITE.E4M3.F32.PACK_AB_MERGE_C R15, RZ, R56, RZ ;  /* 0x00000038ff0f723e */ /* 0x001fe200048070ff */
[----:B------:R-:W-:Y:S01]  /*4eb0*/  @!P2 STG.E.U8 desc[UR16][R10.64+0x28], R23 ;  /* 0x000028170a00a986 */ /* 0x000fe2000c101110 */
[----:B------:R-:W-:-:S02]  /*4ec0*/  F2FP.SATFINITE.E4M3.F32.PACK_AB_MERGE_C R21, RZ, R21, RZ ;  /* 0x00000015ff15723e */ /* 0x000fc400048070ff */
[C---:B------:R-:W-:Y:S01]  /*4ed0*/  ISETP.GE.AND P2, PT, R28.reuse, 0x3a, PT ;  /* 0x0000003a1c00780c */ /* 0x040fe20003f46270 */
[----:B------:R0:W-:Y:S01]  /*4ee0*/  @!P1 STG.E.U8 desc[UR16][R10.64+0x29], R15 ;  /* 0x0000290f0a009986 */ /* 0x0001e2000c101110 */
[C---:B------:R-:W-:Y:S02]  /*4ef0*/  ISETP.LT.OR P1, PT, R27.reuse, 0x9, !P3 ;  /* 0x000000091b00780c */ /* 0x040fe40005f21670 */
[----:B-1----:R-:W-:Y:S01]  /*4f00*/  F2FP.SATFINITE.E4M3.F32.PACK_AB_MERGE_C R25, RZ, R22, RZ ;  /* 0x00000016ff19723e */ /* 0x002fe200048070ff */
[----:B------:R1:W-:Y:S01]  /*4f10*/  @!P5 STG.E.U8 desc[UR16][R8.64+0x30], R21 ;  /* 0x000030150800d986 */ /* 0x0003e2000c101110 */
[----:B------:R-:W-:Y:S02]  /*4f20*/  ISETP.GE.AND P3, PT, R28, 0x39, PT ;  /* 0x000000391c00780c */ /* 0x000fe40003f66270 */
[C---:B------:R-:W-:Y:S01]  /*4f30*/  ISETP.LT.OR P0, PT, R27.reuse, 0x9, !P0 ;  /* 0x000000091b00780c */ /* 0x040fe20004701670 */
[----:B------:R2:W-:Y:S01]  /*4f40*/  @!P6 STG.E.U8 desc[UR16][R8.64+0x31], R25 ;  /* 0x000031190800e986 */ /* 0x0005e2000c101110 */
[----:B------:R-:W-:-:S02]  /*4f50*/  ISETP.LT.OR P5, PT, R27, 0x1, !P3 ;  /* 0x000000011b00780c */ /* 0x000fc40005fa1670 */
[C---:B------:R-:W-:Y:S02]  /*4f60*/  ISETP.LT.OR P6, PT, R27.reuse, 0x1, !P2 ;  /* 0x000000011b00780c */ /* 0x040fe400057c1670 */
[C---:B------:R-:W-:Y:S02]  /*4f70*/  ISETP.LT.OR P3, PT, R27.reuse, 0x9, !P3 ;  /* 0x000000091b00780c */ /* 0x040fe40005f61670 */
[----:B------:R-:W-:Y:S02]  /*4f80*/  ISETP.LT.OR P2, PT, R27, 0x9, !P2 ;  /* 0x000000091b00780c */ /* 0x000fe40005741670 */
[----:B------:R-:W-:Y:S02]  /*4f90*/  F2FP.SATFINITE.E4M3.F32.PACK_AB_MERGE_C R19, RZ, R19, RZ ;  /* 0x00000013ff13723e */ /* 0x000fe400048070ff */
[----:B0-----:R-:W-:Y:S02]  /*4fa0*/  F2FP.SATFINITE.E4M3.F32.PACK_AB_MERGE_C R15, RZ, R20, RZ ;  /* 0x00000014ff0f723e */ /* 0x001fe400048070ff */
[----:B------:R-:W-:Y:S01]  /*4fb0*/  F2FP.SATFINITE.E4M3.F32.PACK_AB_MERGE_C R17, RZ, R17, RZ ;  /* 0x00000011ff11723e */ /* 0x000fe200048070ff */
[----:B------:R2:W-:Y:S01]  /*4fc0*/  @!P1 STG.E.U8 desc[UR16][R10.64+0x30], R19 ;  /* 0x000030130a009986 */ /* 0x0005e2000c101110 */
[----:B-1----:R-:W-:-:S02]  /*4fd0*/  F2FP.SATFINITE.E4M3.F32.PACK_AB_MERGE_C R21, RZ, R18, RZ ;  /* 0x00000012ff15723e */ /* 0x002fc400048070ff */
[----:B------:R-:W-:Y:S01]  /*4fe0*/  F2FP.SATFINITE.E4M3.F32.PACK_AB_MERGE_C R13, RZ, R13, RZ ;  /* 0x0000000dff0d723e */ /* 0x000fe200048070ff */
[----:B------:R2:W-:Y:S01]  /*4ff0*/  @!P0 STG.E.U8 desc[UR16][R10.64+0x31], R15 ;  /* 0x0000310f0a008986 */ /* 0x0005e2000c101110 */
[----:B------:R-:W-:-:S03]  /*5000*/  F2FP.SATFINITE.E4M3.F32.PACK_AB_MERGE_C R23, RZ, R16, RZ ;  /* 0x00000010ff17723e */ /* 0x000fc600048070ff */
[----:B------:R2:W-:Y:S04]  /*5010*/  @!P5 STG.E.U8 desc[UR16][R8.64+0x38], R17 ;  /* 0x000038110800d986 */ /* 0x0005e8000c101110 */
[----:B------:R2:W-:Y:S04]  /*5020*/  @!P6 STG.E.U8 desc[UR16][R8.64+0x39], R21 ;  /* 0x000039150800e986 */ /* 0x0005e8000c101110 */
[----:B------:R2:W-:Y:S04]  /*5030*/  @!P3 STG.E.U8 desc[UR16][R10.64+0x38], R13 ;  /* 0x0000380d0a00b986 */ /* 0x0005e8000c101110 */
[----:B------:R2:W-:Y:S02]  /*5040*/  @!P2 STG.E.U8 desc[UR16][R10.64+0x39], R23 ;  /* 0x000039170a00a986 */ /* 0x0005e4000c101110 */
.L_x_104:
[----:B------:R-:W-:Y:S05]  /*5050*/  BSYNC B0 ;  /* 0x0000000000007941 */ /* 0x000fea0003800000 */
.L_x_38:
[----:B------:R-:W-:Y:S01]  /*5060*/  ULDC UR6, c[0x0][0xc] ;  /* 0x0000030000067ab9 */ /* 0x000fe20000000800 */
[----:B------:R-:W-:Y:S01]  /*5070*/  ULDC UR7, c[0x0][0x10] ;  /* 0x0000040000077ab9 */ /* 0x000fe20000000800 */
[----:B0-23--:R-:W0:Y:S01]  /*5080*/  LDC R9, c[0x0][0x14] ;  /* 0x00000500ff097b82 */ /* 0x00de220000000800 */
[----:B------:R-:W-:Y:S01]  /*5090*/  UIMAD.WIDE.U32 UR6, UR6, UR7, URZ ;  /* 0x00000007060672a5 */ /* 0x000fe2000f8e003f */
[----:B-----5:R-:W-:Y:S01]  /*50a0*/  PRMT R8, RZ, 0x7610, R8 ;  /* 0x00007610ff087816 */ /* 0x020fe20000000008 */
[----:B------:R-:W-:Y:S02]  /*50b0*/  IMAD.MOV.U32 R15, RZ, RZ, -0x1 ;  /* 0xffffffffff0f7424 */ /* 0x000fe400078e00ff */
[----:B------:R-:W-:Y:S02]  /*50c0*/  IMAD.MOV.U32 R73, RZ, RZ, -0x1 ;  /* 0xffffffffff497424 */ /* 0x000fe400078e00ff */
[----:B0-----:R-:W-:-:S04]  /*50d0*/  IMAD.WIDE.U32 R4, R9, UR6, R4 ;  /* 0x0000000609047c25 */ /* 0x001fc8000f8e0004 */
[----:B------:R-:W-:Y:S01]  /*50e0*/  IMAD R9, R9, UR7, RZ ;  /* 0x0000000709097c24 */ /* 0x000fe2000f8e02ff */
[----:B------:R-:W-:Y:S02]  /*50f0*/  ULDC.64 UR6, c[0x0][0x650] ;  /* 0x0001940000067ab9 */ /* 0x000fe40000000a00 */
[----:B------:R-:W-:Y:S01]  /*5100*/  ISETP.GE.U32.AND P0, PT, R4, UR6, PT ;  /* 0x0000000604007c0c */ /* 0x000fe2000bf06070 */
[----:B------:R-:W-:-:S05]  /*5110*/  IMAD.IADD R5, R5, 0x1, R9 ;  /* 0x0000000105057824 */ /* 0x000fca00078e0209 */
[----:B------:R-:W-:-:S13]  /*5120*/  ISETP.GE.U32.AND.EX P0, PT, R5, UR7, PT, P0 ;  /* 0x0000000705007c0c */ /* 0x000fda000bf06100 */
[----:B------:R-:W-:Y:S05]  /*5130*/  @P0 BRA `(.L_x_105) ;  /* 0x0000000400600947 */ /* 0x000fea0003800000 */
[----:B------:R-:W0:Y:S01]  /*5140*/  S2R R22, SR_CTAID.X ;  /* 0x0000000000167919 */ /* 0x000e220000002500 */
[----:B------:R-:W2:Y:S01]  /*5150*/  LDC.64 R16, c[0x0][0x628] ;  /* 0x00018a00ff107b82 */ /* 0x000ea20000000a00 */
[----:B------:R-:W-:Y:S01]  /*5160*/  ULDC UR6, c[0x0][0x150] ;  /* 0x0000540000067ab9 */ /* 0x000fe20000000800 */
[----:B------:R-:W-:Y:S01]  /*5170*/  IMAD.MOV.U32 R14, RZ, RZ, R4 ;  /* 0x000000ffff0e7224 */ /* 0x000fe200078e0004 */
[----:B-1--4-:R-:W1:Y:S01]  /*5180*/  S2R R24, SR_CTAID.Y ;  /* 0x0000000000187919 */ /* 0x012e620000002600 */
[----:B------:R-:W-:-:S04]  /*5190*/  IMAD.MOV.U32 R15, RZ, RZ, R5 ;  /* 0x000000ffff0f7224 */ /* 0x000fc800078e0005 */
[----:B------:R-:W3:Y:S08]  /*51a0*/  LDC R25, c[0x0][0x144] ;  /* 0x00005100ff197b82 */ /* 0x000ef00000000800 */
[----:B------:R-:W4:Y:S08]  /*51b0*/  LDC R18, c[0x0][0x630] ;  /* 0x00018c00ff127b82 */ /* 0x000f300000000800 */
[----:B------:R-:W1:Y:S01]  /*51c0*/  LDC.64 R20, c[0x0][0x620] ;  /* 0x00018800ff147b82 */ /* 0x000e620000000a00 */
[----:B--2---:R-:W-:-:S04]  /*51d0*/  ISETP.NE.U32.AND P0, PT, R16, RZ, PT ;  /* 0x000000ff1000720c */ /* 0x004fc80003f05070 */
[----:B------:R-:W-:Y:S02]  /*51e0*/  ISETP.NE.AND.EX P0, PT, R17, RZ, PT, P0 ;  /* 0x000000ff1100720c */ /* 0x000fe40003f05300 */
[----:B0-----:R-:W-:-:S05]  /*51f0*/  I2FP.F32.U32 R8, R22 ;  /* 0x0000001600087245 */ /* 0x001fca0000201000 */
[----:B------:R-:W-:-:S04]  /*5200*/  FMUL R8, R8, UR6 ;  /* 0x0000000608087c20 */ /* 0x000fc80008400000 */
[----:B------:R0:W2:Y:S02]  /*5210*/  F2I.U32.TRUNC.NTZ R23, R8 ;  /* 0x0000000800177305 */ /* 0x0000a4000020f000 */
[----:B---34-:R-:W-:Y:S05]  /*5220*/  @!P0 BRA `(.L_x_106) ;  /* 0x0000000000288947 */ /* 0x018fea0003800000 */
[----:B------:R-:W3:Y:S02]  /*5230*/  LDC R9, c[0x0][0x634] ;  /* 0x00018d00ff097b82 */ /* 0x000ee40000000800 */
[----:B---3--:R-:W-:-:S05]  /*5240*/  IADD3 R13, P0, R4, R9, RZ ;  /* 0x00000009040d7210 */ /* 0x008fca0007f1e0ff */
[----:B------:R-:W-:-:S04]  /*5250*/  IMAD.X R19, RZ, RZ, R5, P0 ;  /* 0x000000ffff137224 */ /* 0x000fc800000e0605 */
[----:B0-----:R-:W-:-:S04]  /*5260*/  IMAD.WIDE.U32 R8, R19, R16, RZ ;  /* 0x0000001013087225 */ /* 0x001fc800078e00ff */
[----:B------:R-:W-:-:S04]  /*5270*/  IMAD.WIDE.U32 R10, P0, R13, R17, R8 ;  /* 0x000000110d0a7225 */ /* 0x000fc80007800008 */
[----:B------:R-:W-:-:S04]  /*5280*/  IMAD.WIDE.U32 R8, R13, R16, RZ ;  /* 0x000000100d087225 */ /* 0x000fc800078e00ff */
[----:B------:R-:W-:Y:S01]  /*5290*/  IMAD.X R15, RZ, RZ, RZ, P0 ;  /* 0x000000ffff0f7224 */ /* 0x000fe200000e06ff */
[----:B------:R-:W-:Y:S01]  /*52a0*/  IADD3 RZ, P0, R9, R10, RZ ;  /* 0x0000000a09ff7210 */ /* 0x000fe20007f1e0ff */
[----:B------:R-:W-:-:S04]  /*52b0*/  IMAD.MOV.U32 R14, RZ, RZ, R11 ;  /* 0x000000ffff0e7224 */ /* 0x000fc800078e000b */
[----:B------:R-:W-:-:S08]  /*52c0*/  IMAD.WIDE.U32.X R14, R19, R17, R14, P0 ;  /* 0x00000011130e7225 */ /* 0x000fd000000e040e */
.L_x_106:
[----:B------:R-:W3:Y:S01]  /*52d0*/  LDC.64 R30, c[0x0][0x640] ;  /* 0x00019000ff1e7b82 */ /* 0x000ee20000000a00 */
[-C--:B------:R-:W-:Y:S01]  /*52e0*/  SHF.R.U64 R73, R14, R18.reuse, R15 ;  /* 0x000000120e497219 */ /* 0x080fe2000000120f */
[----:B--2---:R-:W-:Y:S01]  /*52f0*/  IMAD.MOV R23, RZ, RZ, -R23 ;  /* 0x000000ffff177224 */ /* 0x004fe200078e0a17 */
[----:B0-----:R-:W-:Y:S01]  /*5300*/  SHF.R.U32.HI R8, RZ, R18, R15 ;  /* 0x00000012ff087219 */ /* 0x001fe2000001160f */
[----:B------:R-:W-:Y:S01]  /*5310*/  ULDC UR6, c[0x0][0x154] ;  /* 0x0000550000067ab9 */ /* 0x000fe20000000800 */
[----:B------:R-:W-:Y:S01]  /*5320*/  IADD3 R11, P0, RZ, -R73, RZ ;  /* 0x80000049ff0b7210 */ /* 0x000fe20007f1e0ff */
[----:B------:R-:W-:Y:S02]  /*5330*/  IMAD R23, R25, R23, R22 ;  /* 0x0000001719177224 */ /* 0x000fe400078e0216 */
[----:B------:R-:W0:Y:S01]  /*5340*/  LDC R14, c[0x0][0x618] ;  /* 0x00018600ff0e7b82 */ /* 0x000e220000000800 */
[----:B------:R-:W-:Y:S02]  /*5350*/  IMAD.MOV.U32 R13, RZ, RZ, 0x1 ;  /* 0x00000001ff0d7424 */ /* 0x000fe400078e00ff */
[----:B------:R-:W-:-:S04]  /*5360*/  IMAD.X R9, RZ, RZ, ~R8, P0 ;  /* 0x000000ffff097224 */ /* 0x000fc800000e0e08 */
[-C--:B-1----:R-:W-:Y:S01]  /*5370*/  IMAD R10, R9, R20.reuse, RZ ;  /* 0x00000014090a7224 */ /* 0x082fe200078e02ff */
[----:B------:R-:W1:Y:S01]  /*5380*/  LDC R26, c[0x0][0x608] ;  /* 0x00018200ff1a7b82 */ /* 0x000e620000000800 */
[----:B------:R-:W-:-:S04]  /*5390*/  IMAD.WIDE.U32 R8, R11, R20, R4 ;  /* 0x000000140b087225 */ /* 0x000fc800078e0004 */
[----:B------:R-:W-:Y:S01]  /*53a0*/  IMAD R11, R11, R21, R10 ;  /* 0x000000150b0b7224 */ /* 0x000fe200078e020a */
[----:B------:R-:W-:Y:S02]  /*53b0*/  I2FP.F32.U32 R10, R24 ;  /* 0x00000018000a7245 */ /* 0x000fe40000201000 */
[----:B------:R-:W2:Y:S01]  /*53c0*/  LDC R28, c[0x0][0x658] ;  /* 0x00019600ff1c7b82 */ /* 0x000ea20000000800 */
[----:B------:R-:W-:Y:S01]  /*53d0*/  IMAD.IADD R9, R9, 0x1, R11 ;  /* 0x0000000109097824 */ /* 0x000fe200078e020b */
[----:B---3--:R-:W-:Y:S01]  /*53e0*/  ISETP.NE.U32.AND P0, PT, R30, RZ, PT ;  /* 0x000000ff1e00720c */ /* 0x008fe20003f05070 */
[----:B------:R-:W-:Y:S01]  /*53f0*/  FMUL R10, R10, UR6 ;  /* 0x000000060a0a7c20 */ /* 0x000fe20008400000 */
[----:B------:R-:W-:Y:S02]  /*5400*/  IMAD.MOV.U32 R11, RZ, RZ, -0x1 ;  /* 0xffffffffff0b7424 */ /* 0x000fe400078e00ff */
[----:B------:R-:W-:Y:S01]  /*5410*/  ISETP.NE.AND.EX P0, PT, R31, RZ, PT, P0 ;  /* 0x000000ff1f00720c */ /* 0x000fe20003f05300 */
[----:B------:R3:W4:Y:S01]  /*5420*/  F2I.U32.TRUNC.NTZ R19, R10 ;  /* 0x0000000a00137305 */ /* 0x000722000020f000 */
[----:B------:R-:W3:Y:S01]  /*5430*/  LDC R21, c[0x0][0x148] ;  /* 0x00005200ff157b82 */ /* 0x000ee20000000800 */
[----:B0-----:R-:W-:-:S02]  /*5440*/  SHF.R.U64 R18, R8, R14, R9 ;  /* 0x0000000e08127219 */ /* 0x001fc40000001209 */
[----:B------:R-:W-:-:S05]  /*5450*/  SHF.R.U32.HI R9, RZ, R14, R9 ;  /* 0x0000000eff097219 */ /* 0x000fca0000011609 */
[----:B------:R-:W0:Y:S01]  /*5460*/  LDC R22, c[0x0][0x600] ;  /* 0x00018000ff167b82 */ /* 0x000e220000000800 */
[-CC-:B-1----:R-:W-:Y:S02]  /*5470*/  SHF.R.U64 R16, R18, R26.reuse, R9.reuse ;  /* 0x0000001a12107219 */ /* 0x182fe40000001209 */
[----:B------:R-:W-:-:S05]  /*5480*/  SHF.R.U32.HI R9, RZ, R26, R9 ;  /* 0x0000001aff097219 */ /* 0x000fca0000011609 */
[----:B------:R-:W1:Y:S01]  /*5490*/  LDC R27, c[0x0][0x648] ;  /* 0x00019200ff1b7b82 */ /* 0x000e620000000800 */
[-CC-:B--2---:R-:W-:Y:S02]  /*54a0*/  SHF.R.U64 R20, R16, R28.reuse, R9.reuse ;  /* 0x0000001c10147219 */ /* 0x184fe40000001209 */
[-C--:B------:R-:W-:Y:S02]  /*54b0*/  SHF.L.U32 R11, R11, R28.reuse, RZ ;  /* 0x0000001c0b0b7219 */ /* 0x080fe400000006ff */
[-C--:B------:R-:W-:Y:S01]  /*54c0*/  SHF.R.U32.HI R9, RZ, R28.reuse, R9 ;  /* 0x0000001cff097219 */ /* 0x080fe20000011609 */
[----:B------:R-:W-:Y:S01]  /*54d0*/  IMAD.MOV.U32 R8, RZ, RZ, R20 ;  /* 0x000000ffff087224 */ /* 0x000fe200078e0014 */
[----:B------:R-:W-:Y:S01]  /*54e0*/  SHF.L.U32 R26, R13, R28, RZ ;  /* 0x0000001c0d1a7219 */ /* 0x000fe200000006ff */
[----:B------:R-:W2:Y:S01]  /*54f0*/  LDC R29, c[0x0][0x638] ;  /* 0x00018e00ff1d7b82 */ /* 0x000ea20000000800 */
[----:B------:R-:W-:-:S07]  /*5500*/  LOP3.LUT R25, RZ, R11, RZ, 0x33, !PT ;  /* 0x0000000bff197212 */ /* 0x000fce00078e33ff */
[----:B------:R-:W0:Y:S01]  /*5510*/  LDC R32, c[0x0][0x610] ;  /* 0x00018400ff207b82 */ /* 0x000e220000000800 */
[----:B----4-:R-:W-:Y:S05]  /*5520*/  @!P0 BRA `(.L_x_107) ;  /* 0x0000000000288947 */ /* 0x010fea0003800000 */
[----:B------:R-:W4:Y:S02]  /*5530*/  LDC R13, c[0x0][0x64c] ;  /* 0x00019300ff0d7b82 */ /* 0x000f240000000800 */
[----:B----4-:R-:W-:-:S05]  /*5540*/  IADD3 R13, P0, R20, R13, RZ ;  /* 0x0000000d140d7210 */ /* 0x010fca0007f1e0ff */
[----:B------:R-:W-:-:S04]  /*5550*/  IMAD.X R17, RZ, RZ, R9, P0 ;  /* 0x000000ffff117224 */ /* 0x000fc800000e0609 */
[----:B------:R-:W-:-:S04]  /*5560*/  IMAD.WIDE.U32 R8, R17, R30, RZ ;  /* 0x0000001e11087225 */ /* 0x000fc800078e00ff */
[----:B---3--:R-:W-:-:S04]  /*5570*/  IMAD.WIDE.U32 R10, P0, R13, R31, R8 ;  /* 0x0000001f0d0a7225 */ /* 0x008fc80007800008 */
[----:B------:R-:W-:-:S04]  /*5580*/  IMAD.WIDE.U32 R8, R13, R30, RZ ;  /* 0x0000001e0d087225 */ /* 0x000fc800078e00ff */
[----:B------:R-:W-:Y:S01]  /*5590*/  IMAD.X R15, RZ, RZ, RZ, P0 ;  /* 0x000000ffff0f7224 */ /* 0x000fe200000e06ff */
[----:B------:R-:W-:Y:S01]  /*55a0*/  IADD3 RZ, P0, R9, R10, RZ ;  /* 0x0000000a09ff7210 */ /* 0x000fe20007f1e0ff */
[----:B------:R-:W-:-:S04]  /*55b0*/  IMAD.MOV.U32 R14, RZ, RZ, R11 ;  /* 0x000000ffff0e7224 */ /* 0x000fc800078e000b */
[----:B------:R-:W-:-:S08]  /*55c0*/  IMAD.WIDE.U32.X R8, R17, R31, R14, P0 ;  /* 0x0000001f11087225 */ /* 0x000fd000000e040e */
.L_x_107:
[----:B-1----:R-:W-:Y:S01]  /*55d0*/  SHF.R.U64 R8, R8, R27, R9 ;  /* 0x0000001b08087219 */ /* 0x002fe20000001209 */
[----:B0-----:R-:W-:Y:S01]  /*55e0*/  VIADD R13, R22, 0xffffffff ;  /* 0xffffffff160d7836 */ /* 0x001fe20000000000 */
[----:B------:R-:W-:Y:S01]  /*55f0*/  LOP3.LUT R11, R16, R25, RZ, 0xc0, !PT ;  /* 0x00000019100b7212 */ /* 0x000fe200078ec0ff */
[----:B------:R-:W-:Y:S02]  /*5600*/  IMAD.MOV R19, RZ, RZ, -R19 ;  /* 0x000000ffff137224 */ /* 0x000fe400078e0a13 */
[----:B------:R-:W-:Y:S02]  /*5610*/  IMAD.MOV R9, RZ, RZ, -R8 ;  /* 0x000000ffff097224 */ /* 0x000fe400078e0a08 */
[----:B------:R-:W-:Y:S01]  /*5620*/  IMAD R26, R26, R8, R11 ;  /* 0x000000081a1a7224 */ /* 0x000fe200078e020b */
[----:B------:R-:W-:Y:S01]  /*5630*/  LOP3.LUT R11, R18, R13, RZ, 0xc0, !PT ;  /* 0x0000000d120b7212 */ /* 0x000fe200078ec0ff */
[----:B---3--:R-:W-:Y:S02]  /*5640*/  @P4 IMAD R23, R21, R19, R24 ;  /* 0x0000001315174224 */ /* 0x008fe400078e0218 */
[----:B--2---:R-:W-:-:S02]  /*5650*/  IMAD R8, R9, R29, R20 ;  /* 0x0000001d09087224 */ /* 0x004fc400078e0214 */
[----:B------:R-:W-:Y:S02]  /*5660*/  IMAD R26, R26, R32, R23 ;  /* 0x000000201a1a7224 */ /* 0x000fe400078e0217 */
[----:B------:R-:W-:Y:S02]  /*5670*/  IMAD R9, R8, R22, R11 ;  /* 0x0000001608097224 */ /* 0x000fe400078e020b */
[----:B------:R-:W-:-:S03]  /*5680*/  IMAD.MOV.U32 R10, RZ, RZ, 0x1 ;  /* 0x00000001ff0a7424 */ /* 0x000fc600078e00ff */
[----:B------:R-:W-:Y:S02]  /*5690*/  SEL R15, R9, R26, !P4 ;  /* 0x0000001a090f7207 */ /* 0x000fe40006000000 */
[----:B------:R-:W-:Y:S02]  /*56a0*/  PRMT R8, R10, 0x7610, R8 ;  /* 0x000076100a087816 */ /* 0x000fe40000000008 */
[----:B------:R-:W-:-:S07]  /*56b0*/  SEL R26, R26, R9, !P4 ;  /* 0x000000091a1a7207 */ /* 0x000fce0006000000 */
.L_x_105:
[----:B------:R-:W-:Y:S01]  /*56c0*/  LOP3.LUT P0, RZ, R8, 0xff, RZ, 0xc0, !PT ;  /* 0x000000ff08ff7812 */ /* 0x000fe2000780c0ff */
[----:B------:R-:W-:-:S12]  /*56d0*/  IMAD.MOV.U32 R71, RZ, RZ, R26 ;  /* 0x000000ffff477224 */ /* 0x000fd800078e001a */
[----:B------:R-:W-:Y:S05]  /*56e0*/  @P0 BRA `(.L_x_108) ;  /* 0xffffffbc00300947 */ /* 0x000fea000383ffff */
[----:B------:R-:W-:Y:S05]  /*56f0*/  EXIT ;  /* 0x000000000000794d */ /* 0x000fea0003800000 */
.L_x_8:
[----:B0-----:R-:W-:Y:S01]  /*5700*/  ULDC.64 UR4, c[0x0][0x650] ;  /* 0x0001940000047ab9 */ /* 0x001fe20000000a00 */
        /* <DEDUP_REMOVED lines=25> */
.L_x_110:
[----:B------:R-:W0:Y:S01]  /*58a0*/  LDC.64 R28, c[0x0][0x640] ;  /* 0x00019000ff1c7b82 */ /* 0x000e220000000a00 */
[-CC-:B------:R-:W-:Y:S01]  /*58b0*/  SHF.R.U64 R21, R16, R6.reuse, R17.reuse ;  /* 0x0000000610157219 */ /* 0x180fe20000001211 */
[----:B------:R-:W-:Y:S01]  /*58c0*/  IMAD.MOV.U32 R31, RZ, RZ, 0x1 ;  /* 0x00000001ff1f7424 */ /* 0x000fe200078e00ff */
[----:B------:R-:W-:Y:S02]  /*58d0*/  SHF.R.U32.HI R3, RZ, R6, R17 ;  /* 0x00000006ff037219 */ /* 0x000fe40000011611 */
[----:B------:R-:W-:-:S03]  /*58e0*/  IADD3 R15, P0, RZ, -R21, RZ ;  /* 0x80000015ff0f7210 */ /* 0x000fc60007f1e0ff */
[----:B------:R-:W1:Y:S02]  /*58f0*/  LDC R14, c[0x0][0x618] ;  /* 0x00018600ff0e7b82 */ /* 0x000e640000000800 */
[----:B------:R-:W-:Y:S02]  /*5900*/  IMAD.X R3, RZ, RZ, ~R3, P0 ;  /* 0x000000ffff037224 */ /* 0x000fe400000e0e03 */
[----:B------:R-:W-:-:S04]  /*5910*/  IMAD.WIDE.U32 R12, R15, R22, R4 ;  /* 0x000000160f0c7225 */ /* 0x000fc800078e0004 */
[----:B------:R-:W2:Y:S01]  /*5920*/  LDC R16, c[0x0][0x608] ;  /* 0x00018200ff107b82 */ /* 0x000ea20000000800 */
[----:B------:R-:W-:-:S04]  /*5930*/  IMAD R6, R3, R22, RZ ;  /* 0x0000001603067224 */ /* 0x000fc800078e02ff */
[----:B------:R-:W-:-:S03]  /*5940*/  IMAD R3, R15, R23, R6 ;  /* 0x000000170f037224 */ /* 0x000fc600078e0206 */
[----:B------:R-:W3:Y:S01]  /*5950*/  LDC R26, c[0x0][0x658] ;  /* 0x00019600ff1a7b82 */ /* 0x000ee20000000800 */
[----:B------:R-:W-:Y:S01]  /*5960*/  IMAD.IADD R3, R13, 0x1, R3 ;  /* 0x000000010d037824 */ /* 0x000fe200078e0203 */
[----:B0-----:R-:W-:Y:S01]  /*5970*/  ISETP.NE.U32.AND P0, PT, R28, RZ, PT ;  /* 0x000000ff1c00720c */ /* 0x001fe20003f05070 */
[----:B------:R-:W-:-:S03]  /*5980*/  IMAD.MOV.U32 R13, RZ, RZ, -0x1 ;  /* 0xffffffffff0d7424 */ /* 0x000fc600078e00ff */
        /* <DEDUP_REMOVED lines=25> */
.L_x_111:
[----:B-1----:R-:W-:Y:S01]  /*5b20*/  SHF.R.U64 R6, R12, R25, R13 ;  /* 0x000000190c067219 */ /* 0x002fe2000000120d */
[----:B0-----:R-:W-:Y:S01]  /*5b30*/  VIADD R13, R24, 0xffffffff ;  /* 0xffffffff180d7836 */ /* 0x001fe20000000000 */
[----:B------:R-:W-:Y:S01]  /*5b40*/  SHF.L.U32 R9, R31, R26, RZ ;  /* 0x0000001a1f097219 */ /* 0x000fe200000006ff */
[----:B------:R-:W-:Y:S01]  /*5b50*/  @P4 IMAD R10, R11, R20, R8 ;  /* 0x000000140b0a4224 */ /* 0x000fe200078e0208 */
[----:B------:R-:W-:Y:S01]  /*5b60*/  LOP3.LUT R3, R22, R33, RZ, 0xc0, !PT ;  /* 0x0000002116037212 */ /* 0x000fe200078ec0ff */
[----:B------:R-:W-:Y:S01]  /*5b70*/  IMAD.MOV R12, RZ, RZ, -R6 ;  /* 0x000000ffff0c7224 */ /* 0x000fe200078e0a06 */
[----:B------:R-:W-:Y:S01]  /*5b80*/  LOP3.LUT R18, R18, R13, RZ, 0xc0, !PT ;  /* 0x0000000d12127212 */ /* 0x000fe200078ec0ff */
[----:B------:R-:W-:Y:S02]  /*5b90*/  IMAD.MOV.U32 R17, RZ, RZ, R21 ;  /* 0x000000ffff117224 */ /* 0x000fe400078e0015 */
[----:B------:R-:W-:Y:S02]  /*5ba0*/  IMAD R9, R9, R6, R3 ;  /* 0x0000000609097224 */ /* 0x000fe400078e0203 */
[----:B--2---:R-:W-:-:S02]  /*5bb0*/  IMAD R3, R12, R27, R23 ;  /* 0x0000001b0c037224 */ /* 0x004fc400078e0217 */
[----:B---3--:R-:W-:Y:S02]  /*5bc0*/  IMAD R10, R9, R30, R10 ;  /* 0x0000001e090a7224 */ /* 0x008fe400078e020a */
[----:B------:R-:W-:Y:S02]  /*5bd0*/  IMAD.MOV.U32 R6, RZ, RZ, 0x1 ;  /* 0x00000001ff067424 */ /* 0x000fe400078e00ff */
[----:B------:R-:W-:-:S03]  /*5be0*/  IMAD R9, R3, R24, R18 ;  /* 0x0000001803097224 */ /* 0x000fc600078e0212 */
[----:B------:R-:W-:Y:S02]  /*5bf0*/  PRMT R3, R6, 0x7610, R3 ;  /* 0x0000761006037816 */ /* 0x000fe40000000003 */
[----:B------:R-:W-:Y:S02]  /*5c00*/  SEL R6, R9, R10, !P4 ;  /* 0x0000000a09067207 */ /* 0x000fe40006000000 */
[----:B------:R-:W-:-:S07]  /*5c10*/  SEL R18, R10, R9, !P4 ;  /* 0x000000090a127207 */ /* 0x000fce0006000000 */
.L_x_109:
[----:B------:R-:W-:-:S08]  /*5c20*/  NOP ;  /* 0x0000000000007918 */ /* 0x000fd00000000000 */
[----:B------:R-:W0:-:S00]  /*5c30*/  USETMAXREG.DEALLOC.CTAPOOL 0x28 ;  /* 0x00000028000079c8 */ /* 0x000e0000080e0500 */
[----:B0-----:R-:W-:-:S13]  /*5c40*/  ISETP.NE.AND P0, PT, R7, RZ, PT ;  /* 0x000000ff0700720c */ /* 0x001fda0003f05270 */
[----:B------:R-:W-:Y:S05]  /*5c50*/  @P0 EXIT ;  /* 0x000000000000094d */ /* 0x000fea0003800000 */
[----:B------:R-:W-:Y:S01]  /*5c60*/  LOP3.LUT P0, RZ, R3, 0xff, RZ, 0xc0, !PT ;  /* 0x000000ff03ff7812 */ /* 0x000fe2000780c0ff */
[----:B------:R-:W-:Y:S02]  /*5c70*/  IMAD.MOV.U32 R3, RZ, RZ, 0x1 ;  /* 0x00000001ff037424 */ /* 0x000fe400078e00ff */
[----:B------:R-:W-:-:S10]  /*5c80*/  IMAD.MOV.U32 R15, RZ, RZ, RZ ;  /* 0x000000ffff0f7224 */ /* 0x000fd400078e00ff */
[----:B------:R-:W-:Y:S05]  /*5c90*/  @!P0 BRA `(.L_x_112) ;  /* 0x0000000c003c8947 */ /* 0x000fea0003800000 */
[----:B------:R-:W0:Y:S01]  /*5ca0*/  LDC R3, c[0x0][0x28c] ;  /* 0x0000a300ff037b82 */ /* 0x000e220000000800 */
[----:B------:R-:W1:Y:S01]  /*5cb0*/  S2R R12, SR_CgaCtaId ;  /* 0x00000000000c7919 */ /* 0x000e620000008800 */
[----:B------:R-:W-:Y:S01]  /*5cc0*/  ULDC UR5, c[0x0][0x658] ;  /* 0x0001960000057ab9 */ /* 0x000fe20000000800 */
[----:B------:R-:W-:Y:S01]  /*5cd0*/  UMOV UR7, 0xffffffff ;  /* 0xffffffff00077882 */ /* 0x000fe20000000000 */
[----:B------:R-:W-:Y:S01]  /*5ce0*/  ULDC UR6, c[0x0][0xc] ;  /* 0x0000030000067ab9 */ /* 0x000fe20000000800 */
[----:B------:R-:W-:Y:S01]  /*5cf0*/  USHF.L.U32 UR8, UR7, UR5, URZ ;  /* 0x0000000507087299 */ /* 0x000fe2000800063f */
[----:B------:R-:W-:Y:S01]  /*5d00*/  BSSY B0, `(.L_x_112) ;  /* 0x00000c8000007945 */ /* 0x000fe20003800000 */
[----:B------:R-:W-:Y:S01]  /*5d10*/  UMOV UR9, 0x1 ;  /* 0x0000000100097882 */ /* 0x000fe20000000000 */
[----:B------:R-:W-:Y:S01]  /*5d20*/  ULDC UR7, c[0x0][0x10] ;  /* 0x0000040000077ab9 */ /* 0x000fe20000000800 */
[----:B------:R-:W-:Y:S01]  /*5d30*/  USHF.L.U32 UR18, UR9, UR5, URZ ;  /* 0x0000000509127299 */ /* 0x000fe2000800063f */
[----:B------:R-:W-:Y:S01]  /*5d40*/  IMAD.MOV.U32 R16, RZ, RZ, 0x1 ;  /* 0x00000001ff107424 */ /* 0x000fe200078e00ff */
[----:B------:R-:W-:Y:S01]  /*5d50*/  UIMAD.WIDE.U32 UR6, UR6, UR7, URZ ;  /* 0x00000007060672a5 */ /* 0x000fe2000f8e003f */
[----:B------:R-:W-:Y:S01]  /*5d60*/  LOP3.LUT R14, R2, 0x2, RZ, 0xfc, !PT ;  /* 0x00000002020e7812 */ /* 0x000fe200078efcff */
[----:B------:R-:W-:Y:S01]  /*5d70*/  ULDC UR5, c[0x0][0x14] ;  /* 0x0000050000057ab9 */ /* 0x000fe20000000800 */
[----:B------:R-:W-:Y:S01]  /*5d80*/  IMAD.MOV.U32 R15, RZ, RZ, RZ ;  /* 0x000000ffff0f7224 */ /* 0x000fe200078e00ff */
[----:B------:R-:W-:-:S02]  /*5d90*/  UIMAD.WIDE.U32 UR20, UR6, UR5, URZ ;  /* 0x00000005061472a5 */ /* 0x000fc4000f8e003f */
[----:B------:R-:W-:Y:S01]  /*5da0*/  UIMAD UR13, UR7, UR5, URZ ;  /* 0x00000005070d72a4 */ /* 0x000fe2000f8e023f */
[----:B------:R-:W-:Y:S01]  /*5db0*/  ULDC UR4, c[0x0][0x600] ;  /* 0x0001800000047ab9 */ /* 0x000fe20000000800 */
[----:B------:R-:W-:Y:S02]  /*5dc0*/  ULOP3.LUT UR17, URZ, UR8, URZ, 0x33, !UPT ;  /* 0x000000083f117292 */ /* 0x000fe4000f8e333f */
[----:B------:R-:W-:Y:S01]  /*5dd0*/  UIADD3 UR4, UR4, -0x1, URZ ;  /* 0xffffffff04047890 */ /* 0x000fe2000fffe03f */
[----:B0-----:R-:W-:Y:S01]  /*5de0*/  VIADD R3, R3, 0x3f ;  /* 0x0000003f03037836 */ /* 0x001fe20000000000 */
[----:B------:R-:W-:Y:S01]  /*5df0*/  UIADD3 UR13, UR21, UR13, URZ ;  /* 0x0000000d150d7290 */ /* 0x000fe2000fffe03f */
[----:B------:R-:W-:-:S03]  /*5e00*/  ULDC.64 UR22, c[0x0][0x198] ;  /* 0x0000660000167ab9 */ /* 0x000fc60000000a00 */
[----:B------:R-:W-:-:S04]  /*5e10*/  SHF.R.S32.HI R8, RZ, 0x1f, R3 ;  /* 0x0000001fff087819 */ /* 0x000fc80000011403 */
[----:B------:R-:W-:Y:S01]  /*5e20*/  LEA.HI R8, R8, R3, RZ, 0x6 ;  /* 0x0000000308087211 */ /* 0x000fe200078f30ff */
[C---:B-1----:R-:W-:Y:S02]  /*5e30*/  IMAD.SHL.U32 R11, R12.reuse, 0x20, RZ ;  /* 0x000000200c0b7824 */ /* 0x042fe400078e00ff */
[----:B------:R-:W-:Y:S01]  /*5e40*/  IMAD.SHL.U32 R12, R12, 0x800, RZ ;  /* 0x000008000c0c7824 */ /* 0x000fe200078e00ff */
[----:B------:R-:W-:Y:S01]  /*5e50*/  SHF.R.S32.HI R10, RZ, 0x6, R8 ;  /* 0x00000006ff0a7819 */ /* 0x000fe20000011408 */
[----:B------:R-:W-:Y:S01]  /*5e60*/  IMAD.MOV.U32 R3, RZ, RZ, 0x1 ;  /* 0x00000001ff037424 */ /* 0x000fe200078e00ff */
[----:B------:R-:W-:Y:S02]  /*5e70*/  LOP3.LUT R11, R11, 0x20, RZ, 0xc0, !PT ;  /* 0x000000200b0b7812 */ /* 0x000fe400078ec0ff */
[----:B------:R-:W-:Y:S01]  /*5e80*/  LOP3.LUT R12, R12, 0x800, RZ, 0xc0, !PT ;  /* 0x000008000c0c7812 */ /* 0x000fe200078ec0ff */
[----:B------:R-:W-:-:S07]  /*5e90*/  VIADD R13, R10, 0x1 ;  /* 0x000000010a0d7836 */ /* 0x000fce0000000000 */
.L_x_123:
[----:B------:R-:W-:-:S03]  /*5ea0*/  UMOV UR5, 0xffffffff ;  /* 0xffffffff00057882 */ /* 0x000fc60000000000 */
[----:B------:R-:W-:Y:S05]  /*5eb0*/  BRA.DIV UR5, `(.L_x_113) ;  /* 0x00000016059c7947 */ /* 0x000fea000b800000 */
[----:B------:R-:W-:-:S13]  /*5ec0*/  ELECT P0, URZ, PT ;  /* 0x00000000003f782f */ /* 0x000fda0003800000 */
.L_x_148:
[----:B------:R-:W0:Y:S01]  /*5ed0*/  LDC R7, c[0x0][0x28c] ;  /* 0x0000a300ff077b82 */ /* 0x000e220000000800 */
[----:B------:R-:W-:Y:S01]  /*5ee0*/  BSSY B1, `(.L_x_114) ;  /* 0x0000038000017945 */ /* 0x000fe20003800000 */
[----:B0-----:R-:W-:-:S13]  /*5ef0*/  ISETP.LT.OR P0, PT, R7, 0x1, !P0 ;  /* 0x000000010700780c */ /* 0x001fda0004701670 */
[----:B------:R-:W-:Y:S05]  /*5f00*/  @P0 BRA `(.L_x_115) ;  /* 0x0000000000d40947 */ /* 0x000fea0003800000 */
[----:B------:R-:W-:Y:S02]  /*5f10*/  IMAD R19, R6, 0x40, R11 ;  /* 0x0000004006137824 */ /* 0x000fe400078e020b */
[----:B------:R-:W-:Y:S02]  /*5f20*/  IMAD.SHL.U32 R20, R18, 0x80, RZ ;  /* 0x0000008012147824 */ /* 0x000fe400078e00ff */
[----:B------:R-:W-:Y:S02]  /*5f30*/  IMAD.MOV.U32 R23, RZ, RZ, RZ ;  /* 0x000000ffff177224 */ /* 0x000fe400078e00ff */
[----:B------:R-:W-:Y:S02]  /*5f40*/  IMAD.MOV.U32 R6, RZ, RZ, R13 ;  /* 0x000000ffff067224 */ /* 0x000fe400078e000d */
[----:B------:R-:W-:Y:S02]  /*5f50*/  IMAD.MOV.U32 R7, RZ, RZ, R3 ;  /* 0x000000ffff077224 */ /* 0x000fe400078e0003 */
[----:B------:R-:W-:-:S07]  /*5f60*/  IMAD.MOV.U32 R9, RZ, RZ, R15 ;  /* 0x000000ffff097224 */ /* 0x000fce00078e000f */
.L_x_118:
[----:B------:R-:W0:Y:S01]  /*5f70*/  S2R R21, SR_CgaCtaId ;  /* 0x0000000000157919 */ /* 0x000e220000008800 */
[----:B------:R-:W-:Y:S02]  /*5f80*/  MOV R8, 0x400 ;  /* 0x0000040000087802 */ /* 0x000fe40000000f00 */
[----:B------:R-:W-:-:S13]  /*5f90*/  LOP3.LUT P1, RZ, R0, 0x7f, RZ, 0xc0, !PT ;  /* 0x0000007f00ff7812 */ /* 0x000fda000782c0ff */
[----:B------:R-:W1:Y:S01]  /*5fa0*/  @!P1 LDC R18, c[0x0][0x500] ;  /* 0x00014000ff129b82 */ /* 0x000e620000000800 */
[----:B0-----:R-:W-:Y:S02]  /*5fb0*/  LEA R22, R21, R8, 0x18 ;  /* 0x0000000815167211 */ /* 0x001fe400078ec0ff */
[----:B------:R-:W-:-:S03]  /*5fc0*/  SHF.L.U32 R8, R7, 0x1f, RZ ;  /* 0x0000001f07087819 */ /* 0x000fc600000006ff */
[----:B------:R-:W-:-:S04]  /*5fd0*/  IMAD R21, R9, 0x8, R22 ;  /* 0x0000000809157824 */ /* 0x000fc800078e0216 */
[----:B------:R-:W0:Y:S02]  /*5fe0*/  SYNCS.PHASECHK.TRANS64.TRYWAIT P0, [R21+URZ+0x90], R8 ;  /* 0x00009008150075a7 */ /* 0x000e24000800017f */
[----:B01----:R-:W-:Y:S05]  /*5ff0*/  @!P0 BRA `(.L_x_116) ;  /* 0x00000014006c8947 */ /* 0x003fea0003800000 */
.L_x_149:
[----:B0-----:R-:W-:Y:S01]  /*6000*/  PRMT R8, R14, 0x9910, RZ ;  /* 0x000099100e087816 */ /* 0x001fe200000000ff */
[----:B------:R0:W-:Y:S03]  /*6010*/  @!P1 SYNCS.ARRIVE.TRANS64 RZ, [R21+URZ], R18 ;  /* 0x0000001215ff99a7 */ /* 0x0001e6000800003f */
[----:B------:R-:W-:-:S13]  /*6020*/  ISETP.NE.AND P0, PT, R8, 0x2, PT ;  /* 0x000000020800780c */ /* 0x000fda0003f05270 */
[----:B0-----:R-:W-:Y:S05]  /*6030*/  @P0 BRA `(.L_x_117) ;  /* 0x0000000000040947 */ /* 0x001fea0003800000 */
[----:B------:R-:W-:Y:S01]  /*6040*/  BPT.TRAP 0x1 ;  /* 0x000000040000795c */ /* 0x000fe20000300000 */
.L_x_117:
[----:B------:R-:W-:Y:S01]  /*6050*/  R2UR UR16, R22 ;  /* 0x00000000161072ca */ /* 0x000fe200000e0000 */
[----:B------:R-:W-:Y:S01]  /*6060*/  IMAD R22, R9, 0x2000, R22 ;  /* 0x0000200009167824 */ /* 0x000fe200078e0216 */
[----:B------:R-:W-:Y:S01]  /*6070*/  R2UR UR9, R21 ;  /* 0x00000000150972ca */ /* 0x000fe200000e0000 */
[C---:B------:R-:W-:Y:S01]  /*6080*/  IMAD R8, R9.reuse, 0x1000, R12 ;  /* 0x0000100009087824 */ /* 0x040fe200078e020c */
[----:B------:R-:W-:Y:S01]  /*6090*/  UIADD3 UR6, UP0, UR22, 0xf0, URZ ;  /* 0x000000f016067890 */ /* 0x000fe2000ff1e03f */
[----:B------:R-:W-:Y:S01]  /*60a0*/  VIADD R6, R6, 0xffffffff ;  /* 0xffffffff06067836 */ /* 0x000fe20000000000 */
[----:B------:R-:W-:Y:S01]  /*60b0*/  R2UR UR5, R22 ;  /* 0x00000000160572ca */ /* 0x000fe200000e0000 */
[----:B------:R-:W-:Y:S01]  /*60c0*/  UIADD3 UR24, UP1, UR22, 0x1f0, URZ ;  /* 0x000001f016187890 */ /* 0x000fe2000ff3e03f */
[----:B------:R-:W-:Y:S01]  /*60d0*/  R2UR UR8, R8 ;  /* 0x00000000080872ca */ /* 0x000fe200000e0000 */
[----:B------:R-:W-:Y:S01]  /*60e0*/  UIADD3.X UR7, URZ, UR23, URZ, UP0, !UPT ;  /* 0x000000173f077290 */ /* 0x000fe200087fe43f */
[----:B------:R-:W-:Y:S01]  /*60f0*/  R2UR UR11, R20 ;  /* 0x00000000140b72ca */ /* 0x000fe200000e0000 */
[----:B------:R-:W-:Y:S01]  /*6100*/  VIADD R9, R9, 0x1 ;  /* 0x0000000109097836 */ /* 0x000fe20000000000 */
[----:B------:R-:W-:Y:S01]  /*6110*/  R2UR UR10, R23 ;  /* 0x00000000170a72ca */ /* 0x000fe200000e0000 */
[----:B------:R-:W-:Y:S01]  /*6120*/  UIADD3.X UR25, URZ, UR23, URZ, UP1, !UPT ;  /* 0x000000173f197290 */ /* 0x000fe20008ffe43f */
[----:B------:R-:W-:Y:S01]  /*6130*/  R2UR UR12, R17 ;  /* 0x00000000110c72ca */ /* 0x000fe200000e0000 */
[----:B------:R-:W-:Y:S01]  /*6140*/  UMOV UR14, 0x0 ;  /* 0x00000000000e7882 */ /* 0x000fe20000000000 */
[----:B------:R-:W-:Y:S01]  /*6150*/  R2UR UR19, R19 ;  /* 0x00000000131372ca */ /* 0x000fe200000e0000 */
[----:B------:R-:W-:Y:S01]  /*6160*/  UMOV UR15, 0x10000000 ;  /* 0x10000000000f7882 */ /* 0x000fe20000000000 */
[----:B------:R-:W-:Y:S01]  /*6170*/  ISETP.GT.AND P1, PT, R6, 0x1, PT ;  /* 0x000000010600780c */ /* 0x000fe20003f24270 */
[----:B------:R-:W-:Y:S01]  /*6180*/  UIADD3 UR5, UR5, 0x200, URZ ;  /* 0x0000020005057890 */ /* 0x000fe2000fffe03f */
[----:B------:R-:W-:Y:S01]  /*6190*/  ISETP.NE.AND P0, PT, R9, 0x12, PT ;  /* 0x000000120900780c */ /* 0x000fe20003f05270 */
[----:B------:R-:W-:Y:S01]  /*61a0*/  UIADD3 UR16, UR16, 0x24200, UR8 ;  /* 0x0002420010107890 */ /* 0x000fe2000fffe008 */
[----:B------:R-:W-:Y:S01]  /*61b0*/  VIADD R23, R23, 0x40 ;  /* 0x0000004017177836 */ /* 0x000fe20000000000 */
[----:B------:R-:W-:Y:S01]  /*61c0*/  UMOV UR26, 0x30000 ;  /* 0x00030000001a7882 */ /* 0x000fe20000000000 */
[----:B------:R-:W-:-:S02]  /*61d0*/  SEL R8, RZ, 0x1, P0 ;  /* 0x00000001ff087807 */ /* 0x000fc40000000000 */
[----:B------:R-:W-:Y:S01]  /*61e0*/  UMOV UR8, UR5 ;  /* 0x0000000500087c82 */ /* 0x000fe20008000000 */
[----:B------:R-:W-:Y:S01]  /*61f0*/  SEL R9, R9, RZ, P0 ;  /* 0x000000ff09097207 */ /* 0x000fe20000000000 */
[----:B------:R0:W-:Y:S01]  /*6200*/  UTMALDG.3D [UR8], [UR6], desc[UR14] ;  /* 0x00000e08060075b4 */ /* 0x0001e20008011000 */
[----:B------:R-:W-:Y:S01]  /*6210*/  LOP3.LUT R7, R7, R8, RZ, 0x3c, !PT ;  /* 0x0000000807077212 */ /* 0x000fe200078e3cff */
[----:B0-----:R-:W-:Y:S01]  /*6220*/  UMOV UR11, UR19 ;  /* 0x00000013000b7c82 */ /* 0x001fe20008000000 */
[----:B------:R-:W-:Y:S02]  /*6230*/  UMOV UR8, UR16 ;  /* 0x0000001000087c82 */ /* 0x000fe40008000000 */
[----:B------:R0:W-:Y:S02]  /*6240*/  UTMALDG.3D.MULTICAST [UR8], [UR24], UR26, desc[UR14] ;  /* 0x00000e08180073b4 */ /* 0x0001e4000801181a */
[----:B0-----:R-:W-:Y:S05]  /*6250*/  @P1 BRA `(.L_x_118) ;  /* 0xfffffffc00441947 */ /* 0x001fea000383ffff */
.L_x_115:
[----:B------:R-:W-:Y:S05]  /*6260*/  BSYNC B1 ;  /* 0x0000000000017941 */ /* 0x000fea0003800000 */
.L_x_114:
[----:B------:R-:W-:Y:S01]  /*6270*/  LOP3.LUT P1, RZ, R16, 0xff, RZ, 0xc0, !PT ;  /* 0x000000ff10ff7812 */ /* 0x000fe2000782c0ff */
[C---:B------:R-:W-:Y:S01]  /*6280*/  IMAD.IADD R15, R10.reuse, 0x1, R15 ;  /* 0x000000010a0f7824 */ /* 0x040fe200078e020f */
[----:B------:R-:W-:Y:S01]  /*6290*/  ULDC.64 UR6, c[0x0][0x650] ;  /* 0x0001940000067ab9 */ /* 0x000fe20000000a00 */
[C---:B------:R-:W-:Y:S01]  /*62a0*/  ISETP.GE.U32.AND P2, PT, R10.reuse, 0x12, PT ;  /* 0x000000120a00780c */ /* 0x040fe20003f46070 */
[----:B------:R-:W-:Y:S01]  /*62b0*/  BSSY B1, `(.L_x_119) ;  /* 0x000006a000017945 */ /* 0x000fe20003800000 */
[----:B------:R-:W-:Y:S01]  /*62c0*/  IMAD.MOV.U32 R18, RZ, RZ, -0x1 ;  /* 0xffffffffff127424 */ /* 0x000fe200078e00ff */
[----:B------:R-:W-:Y:S01]  /*62d0*/  ISETP.GT.U32.AND P0, PT, R15, 0x11, PT ;  /* 0x000000110f00780c */ /* 0x000fe20003f04070 */
[----:B------:R-:W-:Y:S01]  /*62e0*/  IMAD.MOV.U32 R17, RZ, RZ, -0x1 ;  /* 0xffffffffff117424 */ /* 0x000fe200078e00ff */
[----:B------:R-:W-:Y:S02]  /*62f0*/  PRMT R16, RZ, 0x7610, R16 ;  /* 0x00007610ff107816 */ /* 0x000fe40000000010 */
[----:B------:R-:W-:-:S03]  /*6300*/  ISETP.LT.U32.AND P0, PT, R10, 0x12, P0 ;  /* 0x000000120a00780c */ /* 0x000fc60000701070 */
[----:B------:R-:W0:Y:S01]  /*6310*/  @P1 S2R R7, SR_CgaCtaId ;  /* 0x0000000000071919 */ /* 0x000e220000008800 */
[----:B------:R-:W-:-:S04]  /*6320*/  @P1 MOV R6, 0x400 ;  /* 0x0000040000061802 */ /* 0x000fc80000000f00 */
[----:B0-----:R-:W-:Y:S01]  /*6330*/  @P1 LEA R8, R7, R6, 0x18 ;  /* 0x0000000607081211 */ /* 0x001fe200078ec0ff */
[----:B------:R-:W-:Y:S01]  /*6340*/  IMAD.WIDE.U32 R6, R15, 0x38e38e39, RZ ;  /* 0x38e38e390f067825 */ /* 0x000fe200078e00ff */
[----:B------:R-:W-:Y:S02]  /*6350*/  SEL R6, RZ, 0x1, !P0 ;  /* 0x00000001ff067807 */ /* 0x000fe40004000000 */
[----:B------:R0:W-:Y:S01]  /*6360*/  @P1 SYNCS.ARRIVE.TRANS64.A1T0 RZ, [R8+URZ+0x138], RZ ;  /* 0x000138ff08ff19a7 */ /* 0x0001e2000810003f */
[----:B------:R-:W-:Y:S02]  /*6370*/  IADD3 R4, P1, R4, UR20, RZ ;  /* 0x0000001404047c10 */ /* 0x000fe4000ff3e0ff */
[----:B------:R-:W-:Y:S01]  /*6380*/  LOP3.LUT R3, R3, R6, RZ, 0x3c, !PT ;  /* 0x0000000603037212 */ /* 0x000fe200078e3cff */
[----:B------:R-:W-:Y:S01]  /*6390*/  IMAD.MOV.U32 R6, RZ, RZ, -0x1 ;  /* 0xffffffffff067424 */ /* 0x000fe200078e00ff */
[----:B------:R-:W-:Y:S02]  /*63a0*/  IADD3.X R5, R5, UR13, RZ, P1, !PT ;  /* 0x0000000d05057c10 */ /* 0x000fe40008ffe4ff */
[----:B------:R-:W-:-:S02]  /*63b0*/  ISETP.GE.U32.AND P0, PT, R4, UR6, PT ;  /* 0x0000000604007c0c */ /* 0x000fc4000bf06070 */
[----:B0-----:R-:W-:Y:S02]  /*63c0*/  SHF.R.U32.HI R8, RZ, 0x2, R7 ;  /* 0x00000002ff087819 */ /* 0x001fe40000011607 */
[----:B------:R-:W-:Y:S02]  /*63d0*/  ISETP.GE.U32.AND.EX P0, PT, R5, UR7, PT, P0 ;  /* 0x0000000705007c0c */ /* 0x000fe4000bf06100 */
[----:B------:R-:W-:Y:S01]  /*63e0*/  @P2 LOP3.LUT R3, R3, 0x1, R8, 0x78, !PT ;  /* 0x0000000103032812 */ /* 0x000fe200078e7808 */
[----:B------:R-:W-:Y:S01]  /*63f0*/  IMAD R15, R8, -0x12, R15 ;  /* 0xffffffee080f7824 */ /* 0x000fe200078e020f */
[----:B------:R-:W-:-:S09]  /*6400*/  PRMT R7, RZ, 0x7610, R7 ;  /* 0x00007610ff077816 */ /* 0x000fd20000000007 */
[----:B------:R-:W-:Y:S05]  /*6410*/  @P0 BRA `(.L_x_120) ;  /* 0x00000004004c0947 */ /* 0x000fea0003800000 */
[----:B------:R-:W0:Y:S01]  /*6420*/  S2R R18, SR_CTAID.X ;  /* 0x0000000000127919 */ /* 0x000e220000002500 */
[----:B------:R-:W-:Y:S01]  /*6430*/  ULDC.64 UR6, c[0x0][0x628] ;  /* 0x00018a0000067ab9 */ /* 0x000fe20000000a00 */
[----:B------:R-:W-:Y:S01]  /*6440*/  ULDC UR8, c[0x0][0x630] ;  /* 0x00018c0000087ab9 */ /* 0x000fe20000000800 */
[----:B------:R-:W-:Y:S01]  /*6450*/  ISETP.NE.U32.AND P0, PT, RZ, UR6, PT ;  /* 0x00000006ff007c0c */ /* 0x000fe2000bf05070 */
[----:B------:R-:W1:Y:S01]  /*6460*/  S2R R19, SR_CTAID.Y ;  /* 0x0000000000137919 */ /* 0x000e620000002600 */
[----:B------:R-:W-:Y:S01]  /*6470*/  ULDC UR9, c[0x0][0x150] ;  /* 0x0000540000097ab9 */ /* 0x000fe20000000800 */
[----:B------:R-:W-:Y:S01]  /*6480*/  IMAD.MOV.U32 R6, RZ, RZ, R4 ;  /* 0x000000ffff067224 */ /* 0x000fe200078e0004 */
[----:B------:R-:W-:Y:S01]  /*6490*/  ISETP.NE.AND.EX P0, PT, RZ, UR7, PT, P0 ;  /* 0x00000007ff007c0c */ /* 0x000fe2000bf05300 */
[----:B------:R-:W-:Y:S01]  /*64a0*/  IMAD.MOV.U32 R7, RZ, RZ, R5 ;  /* 0x000000ffff077224 */ /* 0x000fe200078e0005 */
[----:B0-----:R-:W-:-:S11]  /*64b0*/  I2FP.F32.U32 R20, R18 ;  /* 0x0000001200147245 */ /* 0x001fd60000201000 */
[----:B------:R-:W-:Y:S05]  /*64c0*/  @!P0 BRA `(.L_x_121) ;  /* 0x0000000000288947 */ /* 0x000fea0003800000 */
[----:B------:R-:W-:Y:S02]  /*64d0*/  ULDC UR5, c[0x0][0x634] ;  /* 0x00018d0000057ab9 */ /* 0x000fe40000000800 */
[----:B------:R-:W-:-:S05]  /*64e0*/  IADD3 R7, P0, R4, UR5, RZ ;  /* 0x0000000504077c10 */ /* 0x000fca000ff1e0ff */
[----:B------:R-:W-:-:S04]  /*64f0*/  IMAD.X R17, RZ, RZ, R5, P0 ;  /* 0x000000ffff117224 */ /* 0x000fc800000e0605 */
[----:B------:R-:W-:-:S04]  /*6500*/  IMAD.WIDE.U32 R8, R17, UR6, RZ ;  /* 0x0000000611087c25 */ /* 0x000fc8000f8e00ff */
[----:B------:R-:W-:-:S04]  /*6510*/  IMAD.WIDE.U32 R8, P0, R7, UR7, R8 ;  /* 0x0000000707087c25 */ /* 0x000fc8000f800008 */
[----:B------:R-:W-:-:S04]  /*6520*/  IMAD.WIDE.U32 R6, R7, UR6, RZ ;  /* 0x0000000607067c25 */ /* 0x000fc8000f8e00ff */
[----:B------:R-:W-:Y:S01]  /*6530*/  IMAD.MOV.U32 R6, RZ, RZ, R9 ;  /* 0x000000ffff067224 */ /* 0x000fe200078e0009 */
[----:B------:R-:W-:Y:S01]  /*6540*/  IADD3 RZ, P1, R7, R8, RZ ;  /* 0x0000000807ff7210 */ /* 0x000fe20007f3e0ff */
[----:B------:R-:W-:-:S04]  /*6550*/  IMAD.X R7, RZ, RZ, RZ, P0 ;  /* 0x000000ffff077224 */ /* 0x000fc800000e06ff */
[----:B------:R-:W-:-:S08]  /*6560*/  IMAD.WIDE.U32.X R6, R17, UR7, R6, P1 ;  /* 0x0000000711067c25 */ /* 0x000fd000088e0406 */
.L_x_121:
[--C-:B------:R-:W-:Y:S01]  /*6570*/  SHF.R.U64 R17, R6, UR8, R7.reuse ;  /* 0x0000000806117c19 */ /* 0x100fe20008001207 */
[----:B------:R-:W-:Y:S01]  /*6580*/  FMUL R20, R20, UR9 ;  /* 0x0000000914147c20 */ /* 0x000fe20008400000 */
[----:B------:R-:W0:Y:S01]  /*6590*/  LDC R21, c[0x0][0x144] ;  /* 0x00005100ff157b82 */ /* 0x000e220000000800 */
[----:B-1----:R-:W-:Y:S01]  /*65a0*/  I2FP.F32.U32 R8, R19 ;  /* 0x0000001300087245 */ /* 0x002fe20000201000 */
[----:B------:R-:W-:Y:S01]  /*65b0*/  ULDC UR5, c[0x0][0x154] ;  /* 0x0000550000057ab9 */ /* 0x000fe20000000800 */
[----:B------:R-:W-:Y:S01]  /*65c0*/  SHF.R.U32.HI R6, RZ, UR8, R7 ;  /* 0x00000008ff067c19 */ /* 0x000fe20008011607 */
[----:B------:R-:W-:Y:S01]  /*65d0*/  ULDC.64 UR6, c[0x0][0x620] ;  /* 0x0001880000067ab9 */ /* 0x000fe20000000a00 */
[----:B------:R-:W-:Y:S01]  /*65e0*/  IADD3 R7, P0, RZ, -R17, RZ ;  /* 0x80000011ff077210 */ /* 0x000fe20007f1e0ff */
[----:B------:R-:W1:Y:S01]  /*65f0*/  F2I.U32.TRUNC.NTZ R20, R20 ;  /* 0x0000001400147305 */ /* 0x000e62000020f000 */
[----:B------:R-:W-:Y:S01]  /*6600*/  FMUL R8, R8, UR5 ;  /* 0x0000000508087c20 */ /* 0x000fe20008400000 */
[----:B------:R-:W2:Y:S01]  /*6610*/  LDC R22, c[0x0][0x148] ;  /* 0x00005200ff167b82 */ /* 0x000ea20000000800 */
[----:B------:R-:W-:Y:S01]  /*6620*/  ULDC UR5, c[0x0][0x618] ;  /* 0x0001860000057ab9 */ /* 0x000fe20000000800 */
[----:B------:R-:W-:-:S04]  /*6630*/  IMAD.X R6, RZ, RZ, ~R6, P0 ;  /* 0x000000ffff067224 */ /* 0x000fc800000e0e06 */
[----:B------:R-:W-:Y:S01]  /*6640*/  IMAD R6, R6, UR6, RZ ;  /* 0x0000000606067c24 */ /* 0x000fe2000f8e02ff */
[----:B------:R-:W3:Y:S03]  /*6650*/  F2I.U32.TRUNC.NTZ R8, R8 ;  /* 0x0000000800087305 */ /* 0x000ee6000020f000 */
[C---:B------:R-:W-:Y:S02]  /*6660*/  IMAD R9, R7.reuse, UR7, R6 ;  /* 0x0000000707097c24 */ /* 0x040fe4000f8e0206 */
[----:B------:R-:W-:Y:S01]  /*6670*/  IMAD.WIDE.U32 R6, R7, UR6, R4 ;  /* 0x0000000607067c25 */ /* 0x000fe2000f8e0004 */
[----:B------:R-:W-:Y:S02]  /*6680*/  ULDC.64 UR6, c[0x0][0x640] ;  /* 0x0001900000067ab9 */ /* 0x000fe40000000a00 */
[----:B------:R-:W-:Y:S01]  /*6690*/  ISETP.NE.U32.AND P0, PT, RZ, UR6, PT ;  /* 0x00000006ff007c0c */ /* 0x000fe2000bf05070 */
[----:B-1----:R-:W-:-:S02]  /*66a0*/  IMAD.MOV R20, RZ, RZ, -R20 ;  /* 0x000000ffff147224 */ /* 0x002fc400078e0a14 */
[----:B------:R-:W-:Y:S01]  /*66b0*/  IMAD.IADD R7, R7, 0x1, R9 ;  /* 0x0000000107077824 */ /* 0x000fe200078e0209 */
[----:B------:R-:W-:Y:S01]  /*66c0*/  ISETP.NE.AND.EX P0, PT, RZ, UR7, PT, P0 ;  /* 0x00000007ff007c0c */ /* 0x000fe2000bf05300 */
[----:B0-----:R-:W-:-:S03]  /*66d0*/  IMAD R18, R21, R20, R18 ;  /* 0x0000001415127224 */ /* 0x001fc600078e0212 */
[--C-:B------:R-:W-:Y:S01]  /*66e0*/  SHF.R.U64 R20, R6, UR5, R7.reuse ;  /* 0x0000000506147c19 */ /* 0x100fe20008001207 */
[----:B---3--:R-:W-:Y:S01]  /*66f0*/  IMAD.MOV R6, RZ, RZ, -R8 ;  /* 0x000000ffff067224 */ /* 0x008fe200078e0a08 */
[----:B------:R-:W-:Y:S01]  /*6700*/  SHF.R.U32.HI R7, RZ, UR5, R7 ;  /* 0x00000005ff077c19 */ /* 0x000fe20008011607 */
[----:B------:R-:W-:Y:S02]  /*6710*/  ULDC UR5, c[0x0][0x608] ;  /* 0x0001820000057ab9 */ /* 0x000fe40000000800 */
[----:B--2---:R-:W-:Y:S01]  /*6720*/  @P4 IMAD R18, R22, R6, R19 ;  /* 0x0000000616124224 */ /* 0x004fe200078e0213 */
[--C-:B------:R-:W-:Y:S02]  /*6730*/  SHF.R.U64 R22, R20, UR5, R7.reuse ;  /* 0x0000000514167c19 */ /* 0x100fe40008001207 */
[----:B------:R-:W-:Y:S01]  /*6740*/  SHF.R.U32.HI R7, RZ, UR5, R7 ;  /* 0x00000005ff077c19 */ /* 0x000fe20008011607 */
[----:B------:R-:W-:-:S03]  /*6750*/  ULDC UR5, c[0x0][0x658] ;  /* 0x0001960000057ab9 */ /* 0x000fc60000000800 */
[--C-:B------:R-:W-:Y:S02]  /*6760*/  SHF.R.U64 R19, R22, UR5, R7.reuse ;  /* 0x0000000516137c19 */ /* 0x100fe40008001207 */
[----:B------:R-:W-:-:S03]  /*6770*/  SHF.R.U32.HI R21, RZ, UR5, R7 ;  /* 0x00000005ff157c19 */ /* 0x000fc60008011607 */
[----:B------:R-:W-:Y:S02]  /*6780*/  IMAD.MOV.U32 R8, RZ, RZ, R19 ;  /* 0x000000ffff087224 */ /* 0x000fe400078e0013 */
[----:B------:R-:W-:Y:S01]  /*6790*/  IMAD.MOV.U32 R7, RZ, RZ, R21 ;  /* 0x000000ffff077224 */ /* 0x000fe200078e0015 */
[----:B------:R-:W-:Y:S06]  /*67a0*/  @!P0 BRA `(.L_x_122) ;  /* 0x00000000002c8947 */ /* 0x000fec0003800000 */
        /* <DEDUP_REMOVED lines=9> */
[----:B------:R-:W-:-:S04]  /*6840*/  IMAD.WIDE.U32.X R6, R21, UR7, R6, P1 ;  /* 0x0000000715067c25 */ /* 0x000fc800088e0406 */
[----:B------:R-:W-:-:S07]  /*6850*/  IMAD.MOV.U32 R8, RZ, RZ, R6 ;  /* 0x000000ffff087224 */ /* 0x000fce00078e0006 */
.L_x_122:
[----:B------:R-:W-:Y:S01]  /*6860*/  ULDC UR5, c[0x0][0x648] ;  /* 0x0001920000057ab9 */ /* 0x000fe20000000800 */
[----:B------:R-:W-:Y:S01]  /*6870*/  LOP3.LUT R6, R22, UR17, RZ, 0xc0, !PT ;  /* 0x0000001116067c12 */ /* 0x000fe2000f8ec0ff */
[----:B------:R-:W-:Y:S01]  /*6880*/  ULDC UR6, c[0x0][0x610] ;  /* 0x0001840000067ab9 */ /* 0x000fe20000000800 */
[----:B------:R-:W-:Y:S01]  /*6890*/  SHF.R.U64 R7, R8, UR5, R7 ;  /* 0x0000000508077c19 */ /* 0x000fe20008001207 */
[----:B------:R-:W-:Y:S01]  /*68a0*/  ULDC UR5, c[0x0][0x638] ;  /* 0x00018e0000057ab9 */ /* 0x000fe20000000800 */
[----:B------:R-:W-:-:S03]  /*68b0*/  LOP3.LUT R20, R20, UR4, RZ, 0xc0, !PT ;  /* 0x0000000414147c12 */ /* 0x000fc6000f8ec0ff */
[----:B------:R-:W-:Y:S02]  /*68c0*/  IMAD.MOV R8, RZ, RZ, -R7 ;  /* 0x000000ffff087224 */ /* 0x000fe400078e0a07 */
[----:B------:R-:W-:Y:S02]  /*68d0*/  IMAD R7, R7, UR18, R6 ;  /* 0x0000001207077c24 */ /* 0x000fe4000f8e0206 */
[----:B------:R-:W-:Y:S01]  /*68e0*/  IMAD R19, R8, UR5, R19 ;  /* 0x0000000508137c24 */ /* 0x000fe2000f8e0213 */
[----:B------:R-:W-:Y:S01]  /*68f0*/  ULDC UR5, c[0x0][0x600] ;  /* 0x0001800000057ab9 */ /* 0x000fe20000000800 */
[----:B------:R-:W-:Y:S02]  /*6900*/  IMAD R18, R7, UR6, R18 ;  /* 0x0000000607127c24 */ /* 0x000fe4000f8e0212 */
[----:B------:R-:W-:Y:S02]  /*6910*/  IMAD R19, R19, UR5, R20 ;  /* 0x0000000513137c24 */ /* 0x000fe4000f8e0214 */
[----:B------:R-:W-:-:S03]  /*6920*/  IMAD.MOV.U32 R7, RZ, RZ, 0x1 ;  /* 0x00000001ff077424 */ /* 0x000fc600078e00ff */
[----:B------:R-:W-:Y:S02]  /*6930*/  SEL R6, R19, R18, !P4 ;  /* 0x0000001213067207 */ /* 0x000fe40006000000 */
[----:B------:R-:W-:-:S07]  /*6940*/  SEL R18, R18, R19, !P4 ;  /* 0x0000001312127207 */ /* 0x000fce0006000000 */
.L_x_120:
[----:B------:R-:W-:Y:S05]  /*6950*/  BSYNC B1 ;  /* 0x0000000000017941 */ /* 0x000fea0003800000 */
.L_x_119:
[----:B------:R-:W-:-:S13]  /*6960*/  LOP3.LUT P0, RZ, R7, 0xff, RZ, 0xc0, !PT ;  /* 0x000000ff07ff7812 */ /* 0x000fda000780c0ff */
[----:B------:R-:W-:Y:S05]  /*6970*/  @P0 BRA `(.L_x_123) ;  /* 0xfffffff400480947 */ /* 0x000fea000383ffff */
[----:B------:R-:W-:Y:S05]  /*6980*/  BSYNC B0 ;  /* 0x0000000000007941 */ /* 0x000fea0003800000 */
.L_x_112:
[----:B------:R-:W-:-:S03]  /*6990*/  UMOV UR5, 0xffffffff ;  /* 0xffffffff00057882 */ /* 0x000fc60000000000 */
[----:B------:R-:W-:Y:S05]  /*69a0*/  BRA.DIV UR5, `(.L_x_124) ;  /* 0x0000000e05147947 */ /* 0x000fea000b800000 */
[----:B------:R-:W-:-:S13]  /*69b0*/  ELECT P0, URZ, PT ;  /* 0x00000000003f782f */ /* 0x000fda0003800000 */
.L_x_152:
[----:B------:R-:W-:Y:S04]  /*69c0*/  BSSY B0, `(.L_x_125) ;  /* 0x00000a9000007945 */ /* 0x000fe80003800000 */
[----:B------:R-:W-:Y:S05]  /*69d0*/  @!P0 BRA `(.L_x_126) ;  /* 0x00000008009c8947 */ /* 0x000fea0003800000 */
[----:B------:R-:W-:-:S04]  /*69e0*/  LOP3.LUT R2, R2, 0x2, RZ, 0xfc, !PT ;  /* 0x0000000202027812 */ /* 0x000fc800078efcff */
[----:B------:R-:W-:-:S13]  /*69f0*/  ISETP.NE.AND P0, PT, R2, 0x3, PT ;  /* 0x000000030200780c */ /* 0x000fda0003f05270 */
[----:B------:R-:W-:Y:S05]  /*6a00*/  @!P0 BRA `(.L_x_127) ;  /* 0x0000000000048947 */ /* 0x000fea0003800000 */
[----:B------:R-:W-:Y:S01]  /*6a10*/  BPT.TRAP 0x1 ;  /* 0x000000040000795c */ /* 0x000fe20000300000 */
.L_x_127:
[----:B------:R-:W0:Y:S01]  /*6a20*/  S2R R5, SR_CgaCtaId ;  /* 0x0000000000057919 */ /* 0x000e220000008800 */
[----:B------:R-:W-:Y:S02]  /*6a30*/  MOV R0, 0x400 ;  /* 0x0000040000007802 */ /* 0x000fe40000000f00 */
[----:B------:R-:W-:Y:S02]  /*6a40*/  SHF.L.U32 R4, R3, 0x1f, RZ ;  /* 0x0000001f03047819 */ /* 0x000fe400000006ff */
[----:B0-----:R-:W-:-:S05]  /*6a50*/  LEA R0, R5, R0, 0x18 ;  /* 0x0000000005007211 */ /* 0x001fca00078ec0ff */
[----:B------:R-:W-:-:S04]  /*6a60*/  VIADD R0, R0, 0x90 ;  /* 0x0000009000007836 */ /* 0x000fc80000000000 */
[C---:B------:R-:W-:Y:S02]  /*6a70*/  IMAD R7, R15.reuse, 0x8, R0 ;  /* 0x000000080f077824 */ /* 0x040fe400078e0200 */
[----:B------:R-:W-:Y:S02]  /*6a80*/  VIADD R15, R15, 0x1 ;  /* 0x000000010f0f7836 */ /* 0x000fe40000000000 */
[----:B------:R-:W0:Y:S03]  /*6a90*/  SYNCS.PHASECHK.TRANS64.TRYWAIT P0, [R7+URZ], R4 ;  /* 0x00000004070075a7 */ /* 0x000e26000800017f */
[----:B------:R-:W-:-:S04]  /*6aa0*/  ISETP.NE.AND P1, PT, R15, 0x12, PT ;  /* 0x000000120f00780c */ /* 0x000fc80003f25270 */
[----:B------:R-:W-:Y:S02]  /*6ab0*/  SEL R2, RZ, 0x1, P1 ;  /* 0x00000001ff027807 */ /* 0x000fe40000800000 */
[----:B------:R-:W-:Y:S02]  /*6ac0*/  SEL R15, R15, RZ, P1 ;  /* 0x000000ff0f0f7207 */ /* 0x000fe40000800000 */
[----:B------:R-:W-:-:S03]  /*6ad0*/  LOP3.LUT R6, R3, R2, RZ, 0x3c, !PT ;  /* 0x0000000203067212 */ /* 0x000fc600078e3cff */
[----:B------:R-:W-:Y:S01]  /*6ae0*/  IMAD R8, R15, 0x8, R0 ;  /* 0x000000080f087824 */ /* 0x000fe200078e0200 */
[----:B------:R-:W-:Y:S01]  /*6af0*/  SHF.L.U32 R5, R6, 0x1f, RZ ;  /* 0x0000001f06057819 */ /* 0x000fe200000006ff */
[----:B0-----:R-:W-:Y:S06]  /*6b00*/  @!P0 BRA `(.L_x_128) ;  /* 0x0000000800dc8947 */ /* 0x001fec0003800000 */
.L_x_153:
[----:B------:R-:W1:Y:S01]  /*6b10*/  SYNCS.PHASECHK.TRANS64.TRYWAIT P0, [R8+URZ], R5 ;  /* 0x00000005080075a7 */ /* 0x000e62000800017f */
[----:B------:R-:W-:-:S05]  /*6b20*/  VIADD R2, R15, 0x1 ;  /* 0x000000010f027836 */ /* 0x000fca0000000000 */
[----:B------:R-:W-:-:S04]  /*6b30*/  ISETP.NE.AND P1, PT, R2, 0x12, PT ;  /* 0x000000120200780c */ /* 0x000fc80003f25270 */
[----:B------:R-:W-:Y:S02]  /*6b40*/  SEL R3, RZ, 0x1, P1 ;  /* 0x00000001ff037807 */ /* 0x000fe40000800000 */
[----:B0-----:R-:W-:Y:S02]  /*6b50*/  SEL R7, R2, RZ, P1 ;  /* 0x000000ff02077207 */ /* 0x001fe40000800000 */
[----:B------:R-:W-:-:S03]  /*6b60*/  LOP3.LUT R6, R6, R3, RZ, 0x3c, !PT ;  /* 0x0000000306067212 */ /* 0x000fc600078e3cff */
[----:B------:R-:W-:Y:S01]  /*6b70*/  IMAD R9, R7, 0x8, R0 ;  /* 0x0000000807097824 */ /* 0x000fe200078e0200 */
[----:B------:R-:W-:Y:S01]  /*6b80*/  SHF.L.U32 R4, R6, 0x1f, RZ ;  /* 0x0000001f06047819 */ /* 0x000fe200000006ff */
[----:B-1----:R-:W-:Y:S06]  /*6b90*/  @!P0 BRA `(.L_x_129) ;  /* 0x0000000800cc8947 */ /* 0x002fec0003800000 */
.L_x_154:
[----:B------:R-:W1:Y:S01]  /*6ba0*/  SYNCS.PHASECHK.TRANS64.TRYWAIT P0, [R9+URZ], R4 ;  /* 0x00000004090075a7 */ /* 0x000e62000800017f */
[----:B------:R-:W-:-:S05]  /*6bb0*/  VIADD R2, R7, 0x1 ;  /* 0x0000000107027836 */ /* 0x000fca0000000000 */
[----:B------:R-:W-:-:S04]  /*6bc0*/  ISETP.NE.AND P1, PT, R2, 0x12, PT ;  /* 0x000000120200780c */ /* 0x000fc80003f25270 */
[----:B------:R-:W-:Y:S02]  /*6bd0*/  SEL R3, RZ, 0x1, P1 ;  /* 0x00000001ff037807 */ /* 0x000fe40000800000 */
[----:B------:R-:W-:Y:S02]  /*6be0*/  SEL R7, R2, RZ, P1 ;  /* 0x000000ff02077207 */ /* 0x000fe40000800000 */
[----:B------:R-:W-:-:S03]  /*6bf0*/  LOP3.LUT R6, R6, R3, RZ, 0x3c, !PT ;  /* 0x0000000306067212 */ /* 0x000fc600078e3cff */
[----:B0-----:R-:W-:Y:S01]  /*6c00*/  IMAD R8, R7, 0x8, R0 ;  /* 0x0000000807087824 */ /* 0x001fe200078e0200 */
[----:B------:R-:W-:Y:S01]  /*6c10*/  SHF.L.U32 R5, R6, 0x1f, RZ ;  /* 0x0000001f06057819 */ /* 0x000fe200000006ff */
[----:B-1----:R-:W-:Y:S06]  /*6c20*/  @!P0 BRA `(.L_x_130) ;  /* 0x0000000800bc8947 */ /* 0x002fec0003800000 */
.L_x_155:
        /* <DEDUP_REMOVED lines=9> */
.L_x_156:
        /* <DEDUP_REMOVED lines=9> */
.L_x_157:
        /* <DEDUP_REMOVED lines=9> */
.L_x_158:
        /* <DEDUP_REMOVED lines=9> */
.L_x_159:
        /* <DEDUP_REMOVED lines=9> */
.L_x_160:
        /* <DEDUP_REMOVED lines=9> */
.L_x_161:
        /* <DEDUP_REMOVED lines=9> */
.L_x_162:
        /* <DEDUP_REMOVED lines=9> */
.L_x_163:
        /* <DEDUP_REMOVED lines=9> */
.L_x_164:
        /* <DEDUP_REMOVED lines=9> */
.L_x_165:
        /* <DEDUP_REMOVED lines=9> */
.L_x_166:
        /* <DEDUP_REMOVED lines=9> */
.L_x_167:
[----:B------:R-:W1:Y:S01]  /*72f0*/  SYNCS.PHASECHK.TRANS64.TRYWAIT P0, [R8+URZ], R5 ;  /* 0x00000005080075a7 */ /* 0x000e62000800017f */
[----:B------:R-:W-:-:S05]  /*7300*/  VIADD R2, R7, 0x1 ;  /* 0x0000000107027836 */ /* 0x000fca0000000000 */
[----:B------:R-:W-:-:S04]  /*7310*/  ISETP.NE.AND P1, PT, R2, 0x12, PT ;  /* 0x000000120200780c */ /* 0x000fc80003f25270 */
[----:B------:R-:W-:Y:S02]  /*7320*/  SEL R3, RZ, 0x1, P1 ;  /* 0x00000001ff037807 */ /* 0x000fe40000800000 */
[----:B------:R-:W-:Y:S02]  /*7330*/  SEL R7, R2, RZ, P1 ;  /* 0x000000ff02077207 */ /* 0x000fe40000800000 */
[----:B0-----:R-:W-:-:S03]  /*7340*/  LOP3.LUT R9, R6, R3, RZ, 0x3c, !PT ;  /* 0x0000000306097212 */ /* 0x001fc600078e3cff */
[----:B------:R-:W-:Y:S01]  /*7350*/  IMAD R11, R7, 0x8, R0 ;  /* 0x00000008070b7824 */ /* 0x000fe200078e0200 */
[----:B------:R-:W-:Y:S01]  /*7360*/  SHF.L.U32 R6, R9, 0x1f, RZ ;  /* 0x0000001f09067819 */ /* 0x000fe200000006ff */
[----:B-1----:R-:W-:Y:S06]  /*7370*/  @!P0 BRA `(.L_x_143) ;  /* 0x0000000400ec8947 */ /* 0x002fec0003800000 */
.L_x_168:
[----:B------:R-:W1:Y:S01]  /*7380*/  SYNCS.PHASECHK.TRANS64.TRYWAIT P0, [R11+URZ], R6 ;  /* 0x000000060b0075a7 */ /* 0x000e62000800017f */
[----:B------:R-:W-:-:S05]  /*7390*/  VIADD R2, R7, 0x1 ;  /* 0x0000000107027836 */ /* 0x000fca0000000000 */
[----:B------:R-:W-:-:S04]  /*73a0*/  ISETP.NE.AND P1, PT, R2, 0x12, PT ;  /* 0x000000120200780c */ /* 0x000fc80003f25270 */
[----:B------:R-:W-:Y:S02]  /*73b0*/  SEL R4, RZ, 0x1, P1 ;  /* 0x00000001ff047807 */ /* 0x000fe40000800000 */
[----:B------:R-:W-:Y:S02]  /*73c0*/  SEL R3, R2, RZ, P1 ;  /* 0x000000ff02037207 */ /* 0x000fe40000800000 */
[----:B------:R-:W-:Y:S01]  /*73d0*/  LOP3.LUT R4, R9, R4, RZ, 0x3c, !PT ;  /* 0x0000000409047212 */ /* 0x000fe200078e3cff */
[----:B-1----:R-:W-:Y:S06]  /*73e0*/  @!P0 BRA `(.L_x_144) ;  /* 0x0000000400e48947 */ /* 0x002fec0003800000 */
.L_x_169:
[----:B------:R-:W-:Y:S01]  /*73f0*/  IMAD R3, R3, 0x8, R0 ;  /* 0x0000000803037824 */ /* 0x000fe200078e0200 */
[----:B------:R-:W-:-:S07]  /*7400*/  SHF.L.U32 R0, R4, 0x1f, RZ ;  /* 0x0000001f04007819 */ /* 0x000fce00000006ff */
.L_x_145:
[----:B--2---:R2:W3:Y:S02]  /*7410*/  SYNCS.PHASECHK.TRANS64.TRYWAIT P0, [R3+URZ], R0 ;  /* 0x00000000030075a7 */ /* 0x0044e4000800017f */
[----:B---3--:R-:W-:Y:S05]  /*7420*/  @!P0 NANOSLEEP.SYNCS 0x989680 ;  /* 0x009896800000895d */ /* 0x008fea0003900000 */
[----:B------:R-:W3:Y:S02]  /*7430*/  @!P0 SYNCS.PHASECHK.TRANS64 P0, [R3+URZ], R0 ;  /* 0x00000000030085a7 */ /* 0x000ee4000800007f */
[----:B---3--:R-:W-:Y:S05]  /*7440*/  @!P0 BRA `(.L_x_145) ;  /* 0xfffffffc00f08947 */ /* 0x008fea000383ffff */
.L_x_126:
[----:B------:R-:W-:Y:S05]  /*7450*/  BSYNC B0 ;  /* 0x0000000000007941 */ /* 0x000fea0003800000 */
.L_x_125:
[----:B------:R-:W-:Y:S05]  /*7460*/  EXIT ;  /* 0x000000000000794d */ /* 0x000fea0003800000 */
.L_x_22:
[----:B-1----:R-:W-:-:S04]  /*7470*/  IMAD.U32 R9, RZ, RZ, UR6 ;  /* 0x00000006ff097e24 */ /* 0x002fc8000f8e00ff */
[----:B------:R1:W3:Y:S03]  /*7480*/  SYNCS.PHASECHK.TRANS64.TRYWAIT P0, [R9+URZ], R8 ;  /* 0x00000008090075a7 */ /* 0x0002e6000800017f */
[----:B---3--:R-:W-:Y:S05]  /*7490*/  @!P0 NANOSLEEP.SYNCS 0x989680 ;  /* 0x009896800000895d */ /* 0x008fea0003900000 */
[----:B------:R-:W3:Y:S02]  /*74a0*/  @!P0 SYNCS.PHASECHK.TRANS64 P0, [R9+URZ], R8 ;  /* 0x00000008090085a7 */ /* 0x000ee4000800007f */
[----:B---3--:R-:W-:Y:S05]  /*74b0*/  @!P0 BRA `(.L_x_22) ;  /* 0xfffffffc00ec8947 */ /* 0x008fea000383ffff */
[----:B------:R-:W-:Y:S05]  /*74c0*/  BRA `(.L_x_21) ;  /* 0xffffffa000c87947 */ /* 0x000fea000383ffff */
.L_x_28:
[----:B-1----:R-:W-:-:S04]  /*74d0*/  IMAD.U32 R11, RZ, RZ, UR12 ;  /* 0x0000000cff0b7e24 */ /* 0x002fc8000f8e00ff */
[----:B------:R1:W3:Y:S03]  /*74e0*/  SYNCS.PHASECHK.TRANS64.TRYWAIT P0, [R11+URZ], R10 ;  /* 0x0000000a0b0075a7 */ /* 0x0002e6000800017f */
[----:B---3--:R-:W-:Y:S05]  /*74f0*/  @!P0 NANOSLEEP.SYNCS 0x989680 ;  /* 0x009896800000895d */ /* 0x008fea0003900000 */
[----:B------:R-:W3:Y:S02]  /*7500*/  @!P0 SYNCS.PHASECHK.TRANS64 P0, [R11+URZ], R10 ;  /* 0x0000000a0b0085a7 */ /* 0x000ee4000800007f */
[----:B---3--:R-:W-:Y:S05]  /*7510*/  @!P0 BRA `(.L_x_28) ;  /* 0xfffffffc00ec8947 */ /* 0x008fea000383ffff */
[----:B------:R-:W-:Y:S05]  /*7520*/  BRA `(.L_x_27) ;  /* 0xffffffa800507947 */ /* 0x000fea000383ffff */
.L_x_113:
[----:B------:R-:W-:Y:S01]  /*7530*/  BSSY B1, `(.L_x_146) ;  /* 0x0000006000017945 */ /* 0x000fe20003800000 */
[----:B------:R-:W-:-:S07]  /*7540*/  IMAD.MOV.U32 R7, RZ, RZ, -0x1 ;  /* 0xffffffffff077424 */ /* 0x000fce00078e00ff */
[----:B------:R-:W-:Y:S05]  /*7550*/  WARPSYNC.COLLECTIVE R7, `(.L_x_147) ;  /* 0x00000000070c7348 */ /* 0x000fea0003c00000 */
[----:B------:R-:W-:Y:S02]  /*7560*/  ELECT P0, UR62, PT ;  /* 0x00000000003e782f */ /* 0x000fe40003800000 */
[----:B------:R-:W-:Y:S01]  /*7570*/  MOV R7, UR62 ;  /* 0x0000003e00077c02 */ /* 0x000fe20008000f00 */
[----:B------:R-:W-:Y:S10]  /*7580*/  ENDCOLLECTIVE ;  /* 0x000000000000791b */ /* 0x000ff40003800000 */
.L_x_147:
[----:B------:R-:W-:Y:S05]  /*7590*/  BSYNC B1 ;  /* 0x0000000000017941 */ /* 0x000fea0003800000 */
.L_x_146:
[----:B------:R-:W-:Y:S05]  /*75a0*/  BRA `(.L_x_148) ;  /* 0xffffffe800487947 */ /* 0x000fea000383ffff */
.L_x_116:
[----:B0-----:R0:W1:Y:S02]  /*75b0*/  SYNCS.PHASECHK.TRANS64.TRYWAIT P0, [R21+URZ+0x90], R8 ;  /* 0x00009008150075a7 */ /* 0x001064000800017f */
[----:B-1----:R-:W-:Y:S05]  /*75c0*/  @!P0 NANOSLEEP.SYNCS 0x989680 ;  /* 0x009896800000895d */ /* 0x002fea0003900000 */
[----:B------:R-:W1:Y:S02]  /*75d0*/  @!P0 SYNCS.PHASECHK.TRANS64 P0, [R21+URZ+0x90], R8 ;  /* 0x00009008150085a7 */ /* 0x000e64000800007f */
[----:B-1----:R-:W-:Y:S05]  /*75e0*/  @!P0 BRA `(.L_x_116) ;  /* 0xfffffffc00f08947 */ /* 0x002fea000383ffff */
[----:B------:R-:W-:Y:S05]  /*75f0*/  BRA `(.L_x_149) ;  /* 0xffffffe800807947 */ /* 0x000fea000383ffff */
.L_x_124:
[----:B------:R-:W-:Y:S01]  /*7600*/  BSSY B0, `(.L_x_150) ;  /* 0x0000006000007945 */ /* 0x000fe20003800000 */
[----:B------:R-:W-:-:S07]  /*7610*/  IMAD.MOV.U32 R7, RZ, RZ, -0x1 ;  /* 0xffffffffff077424 */ /* 0x000fce00078e00ff */
[----:B------:R-:W-:Y:S05]  /*7620*/  WARPSYNC.COLLECTIVE R7, `(.L_x_151) ;  /* 0x00000000070c7348 */ /* 0x000fea0003c00000 */
[----:B------:R-:W-:Y:S02]  /*7630*/  ELECT P0, UR62, PT ;  /* 0x00000000003e782f */ /* 0x000fe40003800000 */
[----:B------:R-:W-:Y:S01]  /*7640*/  MOV R7, UR62 ;  /* 0x0000003e00077c02 */ /* 0x000fe20008000f00 */
[----:B------:R-:W-:Y:S10]  /*7650*/  ENDCOLLECTIVE ;  /* 0x000000000000791b */ /* 0x000ff40003800000 */
.L_x_151:
[----:B------:R-:W-:Y:S05]  /*7660*/  BSYNC B0 ;  /* 0x0000000000007941 */ /* 0x000fea0003800000 */
.L_x_150:
[----:B------:R-:W-:Y:S05]  /*7670*/  BRA `(.L_x_152) ;  /* 0xfffffff000d07947 */ /* 0x000fea000383ffff */
.L_x_128:
[----:B0-----:R0:W1:Y:S02]  /*7680*/  SYNCS.PHASECHK.TRANS64.TRYWAIT P0, [R7+URZ], R4 ;  /* 0x00000004070075a7 */ /* 0x001064000800017f */
[----:B-1----:R-:W-:Y:S05]  /*7690*/  @!P0 NANOSLEEP.SYNCS 0x989680 ;  /* 0x009896800000895d */ /* 0x002fea0003900000 */
[----:B------:R-:W1:Y:S02]  /*76a0*/  @!P0 SYNCS.PHASECHK.TRANS64 P0, [R7+URZ], R4 ;  /* 0x00000004070085a7 */ /* 0x000e64000800007f */
[----:B-1----:R-:W-:Y:S05]  /*76b0*/  @!P0 BRA `(.L_x_128) ;  /* 0xfffffffc00f08947 */ /* 0x002fea000383ffff */
[----:B------:R-:W-:Y:S05]  /*76c0*/  BRA `(.L_x_153) ;  /* 0xfffffff400107947 */ /* 0x000fea000383ffff */
.L_x_129:
[----:B0-----:R0:W1:Y:S02]  /*76d0*/  SYNCS.PHASECHK.TRANS64.TRYWAIT P0, [R8+URZ], R5 ;  /* 0x00000005080075a7 */ /* 0x001064000800017f */
[----:B-1----:R-:W-:Y:S05]  /*76e0*/  @!P0 NANOSLEEP.SYNCS 0x989680 ;  /* 0x009896800000895d */ /* 0x002fea0003900000 */
[----:B------:R-:W1:Y:S02]  /*76f0*/  @!P0 SYNCS.PHASECHK.TRANS64 P0, [R8+URZ], R5 ;  /* 0x00000005080085a7 */ /* 0x000e64000800007f */
[----:B-1----:R-:W-:Y:S05]  /*7700*/  @!P0 BRA `(.L_x_129) ;  /* 0xfffffffc00f08947 */ /* 0x002fea000383ffff */
[----:B------:R-:W-:Y:S05]  /*7710*/  BRA `(.L_x_154) ;  /* 0xfffffff400207947 */ /* 0x000fea000383ffff */
.L_x_130:
[----:B0-----:R0:W1:Y:S02]  /*7720*/  SYNCS.PHASECHK.TRANS64.TRYWAIT P0, [R9+URZ], R4 ;  /* 0x00000004090075a7 */ /* 0x001064000800017f */
[----:B-1----:R-:W-:Y:S05]  /*7730*/  @!P0 NANOSLEEP.SYNCS 0x989680 ;  /* 0x009896800000895d */ /* 0x002fea0003900000 */
[----:B------:R-:W1:Y:S02]  /*7740*/  @!P0 SYNCS.PHASECHK.TRANS64 P0, [R9+URZ], R4 ;  /* 0x00000004090085a7 */ /* 0x000e64000800007f */
[----:B-1----:R-:W-:Y:S05]  /*7750*/  @!P0 BRA `(.L_x_130) ;  /* 0xfffffffc00f08947 */ /* 0x002fea000383ffff */
[----:B------:R-:W-:Y:S05]  /*7760*/  BRA `(.L_x_155) ;  /* 0xfffffff400307947 */ /* 0x000fea000383ffff */
.L_x_131:
[----:B0-----:R0:W1:Y:S02]  /*7770*/  SYNCS.PHASECHK.TRANS64.TRYWAIT P0, [R8+URZ], R5 ;  /* 0x00000005080075a7 */ /* 0x001064000800017f */
[----:B-1----:R-:W-:Y:S05]  /*7780*/  @!P0 NANOSLEEP.SYNCS 0x989680 ;  /* 0x009896800000895d */ /* 0x002fea0003900000 */
[----:B------:R-:W1:Y:S02]  /*7790*/  @!P0 SYNCS.PHASECHK.TRANS64 P0, [R8+URZ], R5 ;  /* 0x00000005080085a7 */ /* 0x000e64000800007f */
[----:B-1----:R-:W-:Y:S05]  /*77a0*/  @!P0 BRA `(.L_x_131) ;  /* 0xfffffffc00f08947 */ /* 0x002fea000383ffff */
[----:B------:R-:W-:Y:S05]  /*77b0*/  BRA `(.L_x_156) ;  /* 0xfffffff400407947 */ /* 0x000fea000383ffff */
.L_x_132:
[----:B0-----:R0:W1:Y:S02]  /*77c0*/  SYNCS.PHASECHK.TRANS64.TRYWAIT P0, [R9+URZ], R4 ;  /* 0x00000004090075a7 */ /* 0x001064000800017f */
[----:B-1----:R-:W-:Y:S05]  /*77d0*/  @!P0 NANOSLEEP.SYNCS 0x989680 ;  /* 0x009896800000895d */ /* 0x002fea0003900000 */
[----:B------:R-:W1:Y:S02]  /*77e0*/  @!P0 SYNCS.PHASECHK.TRANS64 P0, [R9+URZ], R4 ;  /* 0x00000004090085a7 */ /* 0x000e64000800007f */
[----:B-1----:R-:W-:Y:S05]  /*77f0*/  @!P0 BRA `(.L_x_132) ;  /* 0xfffffffc00f08947 */ /* 0x002fea000383ffff */
[----:B------:R-:W-:Y:S05]  /*7800*/  BRA `(.L_x_157) ;  /* 0xfffffff400507947 */ /* 0x000fea000383ffff */
.L_x_133:
[----:B0-----:R0:W1:Y:S02]  /*7810*/  SYNCS.PHASECHK.TRANS64.TRYWAIT P0, [R8+URZ], R5 ;  /* 0x00000005080075a7 */ /* 0x001064000800017f */
[----:B-1----:R-:W-:Y:S05]  /*7820*/  @!P0 NANOSLEEP.SYNCS 0x989680 ;  /* 0x009896800000895d */ /* 0x002fea0003900000 */
[----:B------:R-:W1:Y:S02]  /*7830*/  @!P0 SYNCS.PHASECHK.TRANS64 P0, [R8+URZ], R5 ;  /* 0x00000005080085a7 */ /* 0x000e64000800007f */
[----:B-1----:R-:W-:Y:S05]  /*7840*/  @!P0 BRA `(.L_x_133) ;  /* 0xfffffffc00f08947 */ /* 0x002fea000383ffff */
[----:B------:R-:W-:Y:S05]  /*7850*/  BRA `(.L_x_158) ;  /* 0xfffffff400607947 */ /* 0x000fea000383ffff */
.L_x_134:
[----:B0-----:R0:W1:Y:S02]  /*7860*/  SYNCS.PHASECHK.TRANS64.TRYWAIT P0, [R9+URZ], R4 ;  /* 0x00000004090075a7 */ /* 0x001064000800017f */
[----:B-1----:R-:W-:Y:S05]  /*7870*/  @!P0 NANOSLEEP.SYNCS 0x989680 ;  /* 0x009896800000895d */ /* 0x002fea0003900000 */
[----:B------:R-:W1:Y:S02]  /*7880*/  @!P0 SYNCS.PHASECHK.TRANS64 P0, [R9+URZ], R4 ;  /* 0x00000004090085a7 */ /* 0x000e64000800007f */
[----:B-1----:R-:W-:Y:S05]  /*7890*/  @!P0 BRA `(.L_x_134) ;  /* 0xfffffffc00f08947 */ /* 0x002fea000383ffff */
[----:B------:R-:W-:Y:S05]  /*78a0*/  BRA `(.L_x_159) ;  /* 0xfffffff400707947 */ /* 0x000fea000383ffff */
.L_x_135:
[----:B0-----:R0:W1:Y:S02]  /*78b0*/  SYNCS.PHASECHK.TRANS64.TRYWAIT P0, [R8+URZ], R5 ;  /* 0x00000005080075a7 */ /* 0x001064000800017f */
[----:B-1----:R-:W-:Y:S05]  /*78c0*/  @!P0 NANOSLEEP.SYNCS 0x989680 ;  /* 0x009896800000895d */ /* 0x002fea0003900000 */
[----:B------:R-:W1:Y:S02]  /*78d0*/  @!P0 SYNCS.PHASECHK.TRANS64 P0, [R8+URZ], R5 ;  /* 0x00000005080085a7 */ /* 0x000e64000800007f */
[----:B-1----:R-:W-:Y:S05]  /*78e0*/  @!P0 BRA `(.L_x_135) ;  /* 0xfffffffc00f08947 */ /* 0x002fea000383ffff */
[----:B------:R-:W-:Y:S05]  /*78f0*/  BRA `(.L_x_160) ;  /* 0xfffffff400807947 */ /* 0x000fea000383ffff */
.L_x_136:
[----:B0-----:R0:W1:Y:S02]  /*7900*/  SYNCS.PHASECHK.TRANS64.TRYWAIT P0, [R9+URZ], R4 ;  /* 0x00000004090075a7 */ /* 0x001064000800017f */
[----:B-1----:R-:W-:Y:S05]  /*7910*/  @!P0 NANOSLEEP.SYNCS 0x989680 ;  /* 0x009896800000895d */ /* 0x002fea0003900000 */
[----:B------:R-:W1:Y:S02]  /*7920*/  @!P0 SYNCS.PHASECHK.TRANS64 P0, [R9+URZ], R4 ;  /* 0x00000004090085a7 */ /* 0x000e64000800007f */
[----:B-1----:R-:W-:Y:S05]  /*7930*/  @!P0 BRA `(.L_x_136) ;  /* 0xfffffffc00f08947 */ /* 0x002fea000383ffff */
[----:B------:R-:W-:Y:S05]  /*7940*/  BRA `(.L_x_161) ;  /* 0xfffffff400907947 */ /* 0x000fea000383ffff */
.L_x_137:
[----:B0-----:R0:W1:Y:S02]  /*7950*/  SYNCS.PHASECHK.TRANS64.TRYWAIT P0, [R8+URZ], R5 ;  /* 0x00000005080075a7 */ /* 0x001064000800017f */
[----:B-1----:R-:W-:Y:S05]  /*7960*/  @!P0 NANOSLEEP.SYNCS 0x989680 ;  /* 0x009896800000895d */ /* 0x002fea0003900000 */
[----:B------:R-:W1:Y:S02]  /*7970*/  @!P0 SYNCS.PHASECHK.TRANS64 P0, [R8+URZ], R5 ;  /* 0x00000005080085a7 */ /* 0x000e64000800007f */
[----:B-1----:R-:W-:Y:S05]  /*7980*/  @!P0 BRA `(.L_x_137) ;  /* 0xfffffffc00f08947 */ /* 0x002fea000383ffff */
[----:B------:R-:W-:Y:S05]  /*7990*/  BRA `(.L_x_162) ;  /* 0xfffffff400a07947 */ /* 0x000fea000383ffff */
.L_x_138:
[----:B0-----:R0:W1:Y:S02]  /*79a0*/  SYNCS.PHASECHK.TRANS64.TRYWAIT P0, [R9+URZ], R4 ;  /* 0x00000004090075a7 */ /* 0x001064000800017f */
[----:B-1----:R-:W-:Y:S05]  /*79b0*/  @!P0 NANOSLEEP.SYNCS 0x989680 ;  /* 0x009896800000895d */ /* 0x002fea0003900000 */
[----:B------:R-:W1:Y:S02]  /*79c0*/  @!P0 SYNCS.PHASECHK.TRANS64 P0, [R9+URZ], R4 ;  /* 0x00000004090085a7 */ /* 0x000e64000800007f */
[----:B-1----:R-:W-:Y:S05]  /*79d0*/  @!P0 BRA `(.L_x_138) ;  /* 0xfffffffc00f08947 */ /* 0x002fea000383ffff */
[----:B------:R-:W-:Y:S05]  /*79e0*/  BRA `(.L_x_163) ;  /* 0xfffffff400b07947 */ /* 0x000fea000383ffff */
.L_x_139:
[----:B0-----:R0:W1:Y:S02]  /*79f0*/  SYNCS.PHASECHK.TRANS64.TRYWAIT P0, [R8+URZ], R5 ;  /* 0x00000005080075a7 */ /* 0x001064000800017f */
[----:B-1----:R-:W-:Y:S05]  /*7a00*/  @!P0 NANOSLEEP.SYNCS 0x989680 ;  /* 0x009896800000895d */ /* 0x002fea0003900000 */
[----:B------:R-:W1:Y:S02]  /*7a10*/  @!P0 SYNCS.PHASECHK.TRANS64 P0, [R8+URZ], R5 ;  /* 0x00000005080085a7 */ /* 0x000e64000800007f */
[----:B-1----:R-:W-:Y:S05]  /*7a20*/  @!P0 BRA `(.L_x_139) ;  /* 0xfffffffc00f08947 */ /* 0x002fea000383ffff */
[----:B------:R-:W-:Y:S05]  /*7a30*/  BRA `(.L_x_164) ;  /* 0xfffffff400c07947 */ /* 0x000fea000383ffff */
.L_x_140:
[----:B0-----:R0:W1:Y:S02]  /*7a40*/  SYNCS.PHASECHK.TRANS64.TRYWAIT P0, [R9+URZ], R4 ;  /* 0x00000004090075a7 */ /* 0x001064000800017f */
[----:B-1----:R-:W-:Y:S05]  /*7a50*/  @!P0 NANOSLEEP.SYNCS 0x989680 ;  /* 0x009896800000895d */ /* 0x002fea0003900000 */
[----:B------:R-:W1:Y:S02]  /*7a60*/  @!P0 SYNCS.PHASECHK.TRANS64 P0, [R9+URZ], R4 ;  /* 0x00000004090085a7 */ /* 0x000e64000800007f */
[----:B-1----:R-:W-:Y:S05]  /*7a70*/  @!P0 BRA `(.L_x_140) ;  /* 0xfffffffc00f08947 */ /* 0x002fea000383ffff */
[----:B------:R-:W-:Y:S05]  /*7a80*/  BRA `(.L_x_165) ;  /* 0xfffffff400d07947 */ /* 0x000fea000383ffff */
.L_x_141:
[----:B0-----:R0:W1:Y:S02]  /*7a90*/  SYNCS.PHASECHK.TRANS64.TRYWAIT P0, [R8+URZ], R5 ;  /* 0x00000005080075a7 */ /* 0x001064000800017f */
[----:B-1----:R-:W-:Y:S05]  /*7aa0*/  @!P0 NANOSLEEP.SYNCS 0x989680 ;  /* 0x009896800000895d */ /* 0x002fea0003900000 */
[----:B------:R-:W1:Y:S02]  /*7ab0*/  @!P0 SYNCS.PHASECHK.TRANS64 P0, [R8+URZ], R5 ;  /* 0x00000005080085a7 */ /* 0x000e64000800007f */
[----:B-1----:R-:W-:Y:S05]  /*7ac0*/  @!P0 BRA `(.L_x_141) ;  /* 0xfffffffc00f08947 */ /* 0x002fea000383ffff */
[----:B------:R-:W-:Y:S05]  /*7ad0*/  BRA `(.L_x_166) ;  /* 0xfffffff400e07947 */ /* 0x000fea000383ffff */
.L_x_142:
[----:B0-----:R0:W1:Y:S02]  /*7ae0*/  SYNCS.PHASECHK.TRANS64.TRYWAIT P0, [R9+URZ], R4 ;  /* 0x00000004090075a7 */ /* 0x001064000800017f */
[----:B-1----:R-:W-:Y:S05]  /*7af0*/  @!P0 NANOSLEEP.SYNCS 0x989680 ;  /* 0x009896800000895d */ /* 0x002fea0003900000 */
[----:B------:R-:W1:Y:S02]  /*7b00*/  @!P0 SYNCS.PHASECHK.TRANS64 P0, [R9+URZ], R4 ;  /* 0x00000004090085a7 */ /* 0x000e64000800007f */
[----:B-1----:R-:W-:Y:S05]  /*7b10*/  @!P0 BRA `(.L_x_142) ;  /* 0xfffffffc00f08947 */ /* 0x002fea000383ffff */
[----:B------:R-:W-:Y:S05]  /*7b20*/  BRA `(.L_x_167) ;  /* 0xfffffff400f07947 */ /* 0x000fea000383ffff */
.L_x_143:
[----:B0-----:R0:W1:Y:S02]  /*7b30*/  SYNCS.PHASECHK.TRANS64.TRYWAIT P0, [R8+URZ], R5 ;  /* 0x00000005080075a7 */ /* 0x001064000800017f */
[----:B-1----:R-:W-:Y:S05]  /*7b40*/  @!P0 NANOSLEEP.SYNCS 0x989680 ;  /* 0x009896800000895d */ /* 0x002fea0003900000 */
[----:B------:R-:W1:Y:S02]  /*7b50*/  @!P0 SYNCS.PHASECHK.TRANS64 P0, [R8+URZ], R5 ;  /* 0x00000005080085a7 */ /* 0x000e64000800007f */
[----:B-1----:R-:W-:Y:S05]  /*7b60*/  @!P0 BRA `(.L_x_143) ;  /* 0xfffffffc00f08947 */ /* 0x002fea000383ffff */
[----:B------:R-:W-:Y:S05]  /*7b70*/  BRA `(.L_x_168) ;  /* 0xfffffff800007947 */ /* 0x000fea000383ffff */
.L_x_144:
[----:B-1----:R1:W2:Y:S02]  /*7b80*/  SYNCS.PHASECHK.TRANS64.TRYWAIT P0, [R11+URZ], R6 ;  /* 0x000000060b0075a7 */ /* 0x0022a4000800017f */
[----:B--2---:R-:W-:Y:S05]  /*7b90*/  @!P0 NANOSLEEP.SYNCS 0x989680 ;  /* 0x009896800000895d */ /* 0x004fea0003900000 */
[----:B------:R-:W2:Y:S02]  /*7ba0*/  @!P0 SYNCS.PHASECHK.TRANS64 P0, [R11+URZ], R6 ;  /* 0x000000060b0085a7 */ /* 0x000ea4000800007f */
[----:B--2---:R-:W-:Y:S05]  /*7bb0*/  @!P0 BRA `(.L_x_144) ;  /* 0xfffffffc00f08947 */ /* 0x004fea000383ffff */
[----:B------:R-:W-:Y:S05]  /*7bc0*/  BRA `(.L_x_169) ;  /* 0xfffffff800087947 */ /* 0x000fea000383ffff */
.L_x_170:
[----:B------:R-:W-:-:S00]  /*7bd0*/  BRA `(.L_x_170) ;  /* 0xfffffffc00fc7947 */ /* 0x000fc0000383ffff */
[----:B------:R-:W-:-:S00]  /*7be0*/  NOP ;  /* 0x0000000000007918 */ /* 0x000fc00000000000 */
        /* <DEDUP_REMOVED lines=9> */
.L_x_171:


//--------------------- .nv.shared._ZN7cutlass13device_kernelINS_4gemm6kernel13GemmUniversalIN4cute5tupleIJiiiiEEENS1_10collective13CollectiveMmaINS1_37MainloopSm90TmaGmmaWarpSpecializedFP8ILi18ENS5_IJNS4_1CILi2EEENSA_ILi1EEESC_EEENS1_35KernelTmaWarpSpecializedCooperativeEEENS5_IJNSA_ILi128EEENSA_ILi64EEESH_EEENS_12float_e4m3_tENS5_IJlSC_lEEESJ_SK_NS4_8TiledMMAINS4_8MMA_AtomIJNS4_4SM904GMMA30MMA_64x64x32_F32E4M3E4M3_SS_TNILNSO_7ScaleInE1ELSQ_1EEEEEENS4_6LayoutISD_NS5_IJSC_NSA_ILi0EEESU_EEEEENS5_IJNS4_10UnderscoreESX_SX_EEEEENS4_13SM90_TMA_LOADENS4_14ComposedLayoutINS4_7SwizzleILi2ELi4ELi3EEENS4_18smem_ptr_flag_bitsILi8EEENST_INS5_IJNSA_ILi8EEESH_EEENS5_IJSH_SC_EEEEEEEvNS4_8identityENS4_23SM90_TMA_LOAD_MULTICASTES1A_vS1B_EENS_8epilogue10collective6detail29Sm90TmaWarpSpecializedAdapterINS1F_15DefaultEpilogueISJ_SK_SK_NS1E_6thread17LinearCombinationISJ_Li1EffLNS1J_9ScaleType4KindE0ELNS_15FloatRoundStyleE2ESJ_EENS1_15EpilogueDefaultEEEEEvvEEEEvNT_6ParamsE --------------------------
	.section	.nv.shared._ZN7cutlass13device_kernelINS_4gemm6kernel13GemmUniversalIN4cute5tupleIJiiiiEEENS1_10collective13CollectiveMmaINS1_37MainloopSm90TmaGmmaWarpSpecializedFP8ILi18ENS5_IJNS4_1CILi2EEENSA_ILi1EEESC_EEENS1_35KernelTmaWarpSpecializedCooperativeEEENS5_IJNSA_ILi128EEENSA_ILi64EEESH_EEENS_12float_e4m3_tENS5_IJlSC_lEEESJ_SK_NS4_8TiledMMAINS4_8MMA_AtomIJNS4_4SM904GMMA30MMA_64x64x32_F32E4M3E4M3_SS_TNILNSO_7ScaleInE1ELSQ_1EEEEEENS4_6LayoutISD_NS5_IJSC_NSA_ILi0EEESU_EEEEENS5_IJNS4_10UnderscoreESX_SX_EEEEENS4_13SM90_TMA_LOADENS4_14ComposedLayoutINS4_7SwizzleILi2ELi4ELi3EEENS4_18smem_ptr_flag_bitsILi8EEENST_INS5_IJNSA_ILi8EEESH_EEENS5_IJSH_SC_EEEEEEEvNS4_8identityENS4_23SM90_TMA_LOAD_MULTICASTES1A_vS1B_EENS_8epilogue10collective6detail29Sm90TmaWarpSpecializedAdapterINS1F_15DefaultEpilogueISJ_SK_SK_NS1E_6thread17LinearCombinationISJ_Li1EffLNS1J_9ScaleType4KindE0ELNS_15FloatRoundStyleE2ESJ_EENS1_15EpilogueDefaultEEEEEvvEEEEvNT_6ParamsE,"aw",@nobits
	.sectionflags	@""
	.align	16
	.zero		1024


//--------------------- .nv.shared.reserved.0     --------------------------
	.section	.nv.shared.reserved.0,"aw",@nobits
	.weak		__nv_reservedSMEM_offset_0_alias
	.size		__nv_reservedSMEM_offset_0_alias, 0, 0
	.other		__nv_reservedSMEM_offset_0_alias,@"STO_CUDA_RESERVED_SHARED STV_DEFAULT"
__nv_reservedSMEM_offset_0_alias:
	.zero		0


//--------------------- .nv.global                --------------------------
	.section	.nv.global,"aw",@nobits
.nv.global:
	.type		_ZN39_INTERNAL_ae1bf79e_4_k_cu_ee142804_51104cute1_E,@object
	.size		_ZN39_INTERNAL_ae1bf79e_4_k_cu_ee142804_51104cute1_E,(_ZN39_INTERNAL_ae1bf79e_4_k_cu_ee142804_51104cuda3std3__45__cpo6cbeginE - _ZN39_INTERNAL_ae1bf79e_4_k_cu_ee142804_51104cute1_E)
_ZN39_INTERNAL_ae1bf79e_4_k_cu_ee142804_51104cute1_E:
	.zero		1
	.type		_ZN39_INTERNAL_ae1bf79e_4_k_cu_ee142804_51104cuda3std3__45__cpo6cbeginE,@object
	.size		_ZN39_INTERNAL_ae1bf79e_4_k_cu_ee142804_51104cuda3std3__45__cpo6cbeginE,(_ZN39_INTERNAL_ae1bf79e_4_k_cu_ee142804_51104cuda3std3__48in_placeE - _ZN39_INTERNAL_ae1bf79e_4_k_cu_ee142804_51104cuda3std3__45__cpo6cbeginE)
_ZN39_INTERNAL_ae1bf79e_4_k_cu_ee142804_51104cuda3std3__45__cpo6cbeginE:
	.zero		1
	.type		_ZN39_INTERNAL_ae1bf79e_4_k_cu_ee142804_51104cuda3std3__48in_placeE,@object
	.size		_ZN39_INTERNAL_ae1bf79e_4_k_cu_ee142804_51104cuda3std3__48in_placeE,(_ZN39_INTERNAL_ae1bf79e_4_k_cu_ee142804_51104cuda3std6ranges3__45__cpo9iter_moveE - _ZN39_INTERNAL_ae1bf79e_4_k_cu_ee142804_51104cuda3std3__48in_placeE)
_ZN39_INTERNAL_ae1bf79e_4_k_cu_ee142804_51104cuda3std3__48in_placeE:
	.zero		1
	.type		_ZN39_INTERNAL_ae1bf79e_4_k_cu_ee142804_51104cuda3std6ranges3__45__cpo9iter_moveE,@object
	.size		_ZN39_INTERNAL_ae1bf79e_4_k_cu_ee142804_51104cuda3std6ranges3__45__cpo9iter_moveE,(_ZN39_INTERNAL_ae1bf79e_4_k_cu_ee142804_51104cuda3std3__45__cpo5beginE - _ZN39_INTERNAL_ae1bf79e_4_k_cu_ee142804_51104cuda3std6ranges3__45__cpo9iter_moveE)
_ZN39_INTERNAL_ae1bf79e_4_k_cu_ee142804_51104cuda3std6ranges3__45__cpo9iter_moveE:
	.zero		1
	.type		_ZN39_INTERNAL_ae1bf79e_4_k_cu_ee142804_51104cuda3std3__45__cpo5beginE,@object
	.size		_ZN39_INTERNAL_ae1bf79e_4_k_cu_ee142804_51104cuda3std3__45__cpo5beginE,(_ZN39_INTERNAL_ae1bf79e_4_k_cu_ee142804_51104cuda3std3__441_GLOBAL__N__ae1bf79e_4_k_cu_ee142804_51106ignoreE - _ZN39_INTERNAL_ae1bf79e_4_k_cu_ee142804_51104cuda3std3__45__cpo5beginE)
_ZN39_INTERNAL_ae1bf79e_4_k_cu_ee142804_51104cuda3std3__45__cpo5beginE:
	.zero		1
	.type		_ZN39_INTERNAL_ae1bf79e_4_k_cu_ee142804_51104cuda3std3__441_GLOBAL__N__ae1bf79e_4_k_cu_ee142804_51106ignoreE,@object
	.size		_ZN39_INTERNAL_ae1bf79e_4_k_cu_ee142804_51104cuda3std3__441_GLOBAL__N__ae1bf79e_4_k_cu_ee142804_51106ignoreE,(_ZN39_INTERNAL_ae1bf79e_4_k_cu_ee142804_51104cute7productE - _ZN39_INTERNAL_ae1bf79e_4_k_cu_ee142804_51104cuda3std3__441_GLOBAL__N__ae1bf79e_4_k_cu_ee142804_51106ignoreE)
_ZN39_INTERNAL_ae1bf79e_4_k_cu_ee142804_51104cuda3std3__441_GLOBAL__N__ae1bf79e_4_k_cu_ee142804_51106ignoreE:
	.zero		1
	.type		_ZN39_INTERNAL_ae1bf79e_4_k_cu_ee142804_51104cute7productE,@object
	.size		_ZN39_INTERNAL_ae1bf79e_4_k_cu_ee142804_51104cute7productE,(_ZN39_INTERNAL_ae1bf79e_4_k_cu_ee142804_51104cuda3std3__45__cpo3endE - _ZN39_INTERNAL_ae1bf79e_4_k_cu_ee142804_51104cute7productE)
_ZN39_INTERNAL_ae1bf79e_4_k_cu_ee142804_51104cute7productE:
	.zero		1
	.type		_ZN39_INTERNAL_ae1bf79e_4_k_cu_ee142804_51104cuda3std3__45__cpo3endE,@object
	.size		_ZN39_INTERNAL_ae1bf79e_4_k_cu_ee142804_51104cuda3std3__45__cpo3endE,(_ZN39_INTERNAL_ae1bf79e_4_k_cu_ee142804_51104cuda3std3__419piecewise_constructE - _ZN39_INTERNAL_ae1bf79e_4_k_cu_ee142804_51104cuda3std3__45__cpo3endE)
_ZN39_INTERNAL_ae1bf79e_4_k_cu_ee142804_51104cuda3std3__45__cpo3endE:
	.zero		1
	.type		_ZN39_INTERNAL_ae1bf79e_4_k_cu_ee142804_51104cuda3std3__419piecewise_constructE,@object
	.size		_ZN39_INTERNAL_ae1bf79e_4_k_cu_ee142804_51104cuda3std3__419piecewise_constructE,(_ZN39_INTERNAL_ae1bf79e_4_k_cu_ee142804_51104cuda3std3__45__cpo4cendE - _ZN39_INTERNAL_ae1bf79e_4_k_cu_ee142804_51104cuda3std3__419piecewise_constructE)
_ZN39_INTERNAL_ae1bf79e_4_k_cu_ee142804_51104cuda3std3__419piecewise_constructE:
	.zero		1
	.type		_ZN39_INTERNAL_ae1bf79e_4_k_cu_ee142804_51104cuda3std3__45__cpo4cendE,@object
	.size		_ZN39_INTERNAL_ae1bf79e_4_k_cu_ee142804_51104cuda3std3__45__cpo4cendE,(_ZN39_INTERNAL_ae1bf79e_4_k_cu_ee142804_51104cuda3std6ranges3__45__cpo4swapE - _ZN39_INTERNAL_ae1bf79e_4_k_cu_ee142804_51104cuda3std3__45__cpo4cendE)
_ZN39_INTERNAL_ae1bf79e_4_k_cu_ee142804_51104cuda3std3__45__cpo4cendE:
	.zero		1
	.type		_ZN39_INTERNAL_ae1bf79e_4_k_cu_ee142804_51104cuda3std6ranges3__45__cpo4swapE,@object
	.size		_ZN39_INTERNAL_ae1bf79e_4_k_cu_ee142804_51104cuda3std6ranges3__45__cpo4swapE,(.L_7 - _ZN39_INTERNAL_ae1bf79e_4_k_cu_ee142804_51104cuda3std6ranges3__45__cpo4swapE)
_ZN39_INTERNAL_ae1bf79e_4_k_cu_ee142804_51104cuda3std6ranges3__45__cpo4swapE:
	.zero		1
.L_7:


//--------------------- .nv.constant0._ZN7cutlass13device_kernelINS_4gemm6kernel13GemmUniversalIN4cute5tupleIJiiiiEEENS1_10collective13CollectiveMmaINS1_37MainloopSm90TmaGmmaWarpSpecializedFP8ILi18ENS5_IJNS4_1CILi2EEENSA_ILi1EEESC_EEENS1_35KernelTmaWarpSpecializedCooperativeEEENS5_IJNSA_ILi128EEENSA_ILi64EEESH_EEENS_12float_e4m3_tENS5_IJlSC_lEEESJ_SK_NS4_8TiledMMAINS4_8MMA_AtomIJNS4_4SM904GMMA30MMA_64x64x32_F32E4M3E4M3_SS_TNILNSO_7ScaleInE1ELSQ_1EEEEEENS4_6LayoutISD_NS5_IJSC_NSA_ILi0EEESU_EEEEENS5_IJNS4_10UnderscoreESX_SX_EEEEENS4_13SM90_TMA_LOADENS4_14ComposedLayoutINS4_7SwizzleILi2ELi4ELi3EEENS4_18smem_ptr_flag_bitsILi8EEENST_INS5_IJNSA_ILi8EEESH_EEENS5_IJSH_SC_EEEEEEEvNS4_8identityENS4_23SM90_TMA_LOAD_MULTICASTES1A_vS1B_EENS_8epilogue10collective6detail29Sm90TmaWarpSpecializedAdapterINS1F_15DefaultEpilogueISJ_SK_SK_NS1E_6thread17LinearCombinationISJ_Li1EffLNS1J_9ScaleType4KindE0ELNS_15FloatRoundStyleE2ESJ_EENS1_15EpilogueDefaultEEEEEvvEEEEvNT_6ParamsE --------------------------
	.section	.nv.constant0._ZN7cutlass13device_kernelINS_4gemm6kernel13GemmUniversalIN4cute5tupleIJiiiiEEENS1_10collective13CollectiveMmaINS1_37MainloopSm90TmaGmmaWarpSpecializedFP8ILi18ENS5_IJNS4_1CILi2EEENSA_ILi1EEESC_EEENS1_35KernelTmaWarpSpecializedCooperativeEEENS5_IJNSA_ILi128EEENSA_ILi64EEESH_EEENS_12float_e4m3_tENS5_IJlSC_lEEESJ_SK_NS4_8TiledMMAINS4_8MMA_AtomIJNS4_4SM904GMMA30MMA_64x64x32_F32E4M3E4M3_SS_TNILNSO_7ScaleInE1ELSQ_1EEEEEENS4_6LayoutISD_NS5_IJSC_NSA_ILi0EEESU_EEEEENS5_IJNS4_10UnderscoreESX_SX_EEEEENS4_13SM90_TMA_LOADENS4_14ComposedLayoutINS4_7SwizzleILi2ELi4ELi3EEENS4_18smem_ptr_flag_bitsILi8EEENST_INS5_IJNSA_ILi8EEESH_EEENS5_IJSH_SC_EEEEEEEvNS4_8identityENS4_23SM90_TMA_LOAD_MULTICASTES1A_vS1B_EENS_8epilogue10collective6detail29Sm90TmaWarpSpecializedAdapterINS1F_15DefaultEpilogueISJ_SK_SK_NS1E_6thread17LinearCombinationISJ_Li1EffLNS1J_9ScaleType4KindE0ELNS_15FloatRoundStyleE2ESJ_EENS1_15EpilogueDefaultEEEEEvvEEEEvNT_6ParamsE,"a",@progbits
	.sectionflags	@""
	.align	4
.nv.constant0._ZN7cutlass13device_kernelINS_4gemm6kernel13GemmUniversalIN4cute5tupleIJiiiiEEENS1_10collective13CollectiveMmaINS1_37MainloopSm90TmaGmmaWarpSpecializedFP8ILi18ENS5_IJNS4_1CILi2EEENSA_ILi1EEESC_EEENS1_35KernelTmaWarpSpecializedCooperativeEEENS5_IJNSA_ILi128EEENSA_ILi64EEESH_EEENS_12float_e4m3_tENS5_IJlSC_lEEESJ_SK_NS4_8TiledMMAINS4_8MMA_AtomIJNS4_4SM904GMMA30MMA_64x64x32_F32E4M3E4M3_SS_TNILNSO_7ScaleInE1ELSQ_1EEEEEENS4_6LayoutISD_NS5_IJSC_NSA_ILi0EEESU_EEEEENS5_IJNS4_10UnderscoreESX_SX_EEEEENS4_13SM90_TMA_LOADENS4_14ComposedLayoutINS4_7SwizzleILi2ELi4ELi3EEENS4_18smem_ptr_flag_bitsILi8EEENST_INS5_IJNSA_ILi8EEESH_EEENS5_IJSH_SC_EEEEEEEvNS4_8identityENS4_23SM90_TMA_LOAD_MULTICASTES1A_vS1B_EENS_8epilogue10collective6detail29Sm90TmaWarpSpecializedAdapterINS1F_15DefaultEpilogueISJ_SK_SK_NS1E_6thread17LinearCombinationISJ_Li1EffLNS1J_9ScaleType4KindE0ELNS_15FloatRoundStyleE2ESJ_EENS1_15EpilogueDefaultEEEEEvvEEEEvNT_6ParamsE:
	.zero		1664


//--------------------- SYMBOLS --------------------------

	.type		.nv.reservedSmem.offset0,@object
	.size		.nv.reservedSmem.offset0,0x4
